//
// Generated by NVIDIA NVVM Compiler
//
// Compiler Build ID: CL-36424714
// Cuda compilation tools, release 13.0, V13.0.88
// Based on NVVM 20.0.0
//

.version 9.0
.target sm_100
.address_size 64

	// .globl	_Z15initRandomStateyP17curandStateXORWOWi
.global .align 4 .b8 precalc_xorwow_matrix[102400];
.global .align 4 .b8 precalc_xorwow_offset_matrix[102400];
.global .align 4 .b8 mrg32k3aM1[2304];
.global .align 4 .b8 mrg32k3aM2[2304];
.global .align 4 .b8 mrg32k3aM1SubSeq[2016];
.global .align 4 .b8 mrg32k3aM2SubSeq[2016];
.global .align 4 .b8 mrg32k3aM1Seq[2304];
.global .align 4 .b8 mrg32k3aM2Seq[2304];
.const .align 8 .b8 __cr_lgamma_table[72];

.visible .entry _Z15initRandomStateyP17curandStateXORWOWi(
	.param .u64 _Z15initRandomStateyP17curandStateXORWOWi_param_0,
	.param .u64 .ptr .align 1 _Z15initRandomStateyP17curandStateXORWOWi_param_1,
	.param .u32 _Z15initRandomStateyP17curandStateXORWOWi_param_2
)
{
	.reg .pred 	%p<25>;
	.reg .b32 	%r<414>;
	.reg .b64 	%rd<19>;

	ld.param.u64 	%rd8, [_Z15initRandomStateyP17curandStateXORWOWi_param_0];
	ld.param.u64 	%rd9, [_Z15initRandomStateyP17curandStateXORWOWi_param_1];
	ld.param.u32 	%r183, [_Z15initRandomStateyP17curandStateXORWOWi_param_2];
	mov.u32 	%r184, %tid.x;
	mov.u32 	%r185, %ctaid.x;
	mov.u32 	%r186, %ntid.x;
	mad.lo.s32 	%r1, %r185, %r186, %r184;
	setp.ge.s32 	%p1, %r1, %r183;
	@%p1 bra 	$L__BB0_44;
	cvta.to.global.u64 	%rd10, %rd9;
	cvt.s64.s32 	%rd18, %r1;
	mul.wide.s32 	%rd11, %r1, 48;
	add.s64 	%rd2, %rd10, %rd11;
	cvt.u32.u64 	%r187, %rd8;
	xor.b32  	%r188, %r187, -1429050551;
	mul.lo.s32 	%r189, %r188, 1099087573;
	{ .reg .b32 tmp; mov.b64 {tmp, %r190}, %rd8; }
	xor.b32  	%r191, %r190, -136515619;
	mul.lo.s32 	%r192, %r191, -1703105765;
	add.s32 	%r193, %r189, %r192;
	add.s32 	%r194, %r193, 6615241;
	add.s32 	%r195, %r189, 123456789;
	st.global.v2.u32 	[%rd2], {%r194, %r195};
	xor.b32  	%r196, %r189, 362436069;
	add.s32 	%r197, %r192, 521288629;
	st.global.v2.u32 	[%rd2+8], {%r196, %r197};
	xor.b32  	%r198, %r192, 88675123;
	add.s32 	%r199, %r189, 5783321;
	st.global.v2.u32 	[%rd2+16], {%r198, %r199};
	setp.eq.s32 	%p2, %r1, 0;
	@%p2 bra 	$L__BB0_43;
	mov.b32 	%r320, 0;
$L__BB0_3:
	and.b64  	%rd4, %rd18, 3;
	setp.eq.s64 	%p3, %rd4, 0;
	@%p3 bra 	$L__BB0_42;
	mul.wide.u32 	%rd12, %r320, 3200;
	mov.u64 	%rd13, precalc_xorwow_matrix;
	add.s64 	%rd5, %rd13, %rd12;
	cvt.u32.u64 	%r3, %rd4;
	mov.b32 	%r321, 0;
$L__BB0_5:
	mov.b32 	%r334, 0;
	mov.u32 	%r335, %r334;
	mov.u32 	%r336, %r334;
	mov.u32 	%r337, %r334;
	mov.u32 	%r338, %r334;
	mov.u32 	%r327, %r334;
$L__BB0_6:
	mul.wide.u32 	%rd14, %r327, 4;
	add.s64 	%rd15, %rd2, %rd14;
	ld.global.u32 	%r11, [%rd15+4];
	shl.b32 	%r12, %r327, 5;
	mov.b32 	%r333, 0;
$L__BB0_7:
	.pragma "nounroll";
	shr.u32 	%r204, %r11, %r333;
	and.b32  	%r205, %r204, 1;
	setp.eq.b32 	%p4, %r205, 1;
	not.pred 	%p5, %p4;
	add.s32 	%r206, %r12, %r333;
	mul.lo.s32 	%r207, %r206, 5;
	mul.wide.u32 	%rd16, %r207, 4;
	add.s64 	%rd6, %rd5, %rd16;
	@%p5 bra 	$L__BB0_9;
	ld.global.u32 	%r208, [%rd6];
	xor.b32  	%r338, %r338, %r208;
	ld.global.u32 	%r209, [%rd6+4];
	xor.b32  	%r337, %r337, %r209;
	ld.global.u32 	%r210, [%rd6+8];
	xor.b32  	%r336, %r336, %r210;
	ld.global.u32 	%r211, [%rd6+12];
	xor.b32  	%r335, %r335, %r211;
	ld.global.u32 	%r212, [%rd6+16];
	xor.b32  	%r334, %r334, %r212;
$L__BB0_9:
	and.b32  	%r214, %r204, 2;
	setp.eq.s32 	%p6, %r214, 0;
	@%p6 bra 	$L__BB0_11;
	ld.global.u32 	%r215, [%rd6+20];
	xor.b32  	%r338, %r338, %r215;
	ld.global.u32 	%r216, [%rd6+24];
	xor.b32  	%r337, %r337, %r216;
	ld.global.u32 	%r217, [%rd6+28];
	xor.b32  	%r336, %r336, %r217;
	ld.global.u32 	%r218, [%rd6+32];
	xor.b32  	%r335, %r335, %r218;
	ld.global.u32 	%r219, [%rd6+36];
	xor.b32  	%r334, %r334, %r219;
$L__BB0_11:
	and.b32  	%r221, %r204, 4;
	setp.eq.s32 	%p7, %r221, 0;
	@%p7 bra 	$L__BB0_13;
	ld.global.u32 	%r222, [%rd6+40];
	xor.b32  	%r338, %r338, %r222;
	ld.global.u32 	%r223, [%rd6+44];
	xor.b32  	%r337, %r337, %r223;
	ld.global.u32 	%r224, [%rd6+48];
	xor.b32  	%r336, %r336, %r224;
	ld.global.u32 	%r225, [%rd6+52];
	xor.b32  	%r335, %r335, %r225;
	ld.global.u32 	%r226, [%rd6+56];
	xor.b32  	%r334, %r334, %r226;
$L__BB0_13:
	and.b32  	%r228, %r204, 8;
	setp.eq.s32 	%p8, %r228, 0;
	@%p8 bra 	$L__BB0_15;
	ld.global.u32 	%r229, [%rd6+60];
	xor.b32  	%r338, %r338, %r229;
	ld.global.u32 	%r230, [%rd6+64];
	xor.b32  	%r337, %r337, %r230;
	ld.global.u32 	%r231, [%rd6+68];
	xor.b32  	%r336, %r336, %r231;
	ld.global.u32 	%r232, [%rd6+72];
	xor.b32  	%r335, %r335, %r232;
	ld.global.u32 	%r233, [%rd6+76];
	xor.b32  	%r334, %r334, %r233;
$L__BB0_15:
	and.b32  	%r235, %r204, 16;
	setp.eq.s32 	%p9, %r235, 0;
	@%p9 bra 	$L__BB0_17;
	ld.global.u32 	%r236, [%rd6+80];
	xor.b32  	%r338, %r338, %r236;
	ld.global.u32 	%r237, [%rd6+84];
	xor.b32  	%r337, %r337, %r237;
	ld.global.u32 	%r238, [%rd6+88];
	xor.b32  	%r336, %r336, %r238;
	ld.global.u32 	%r239, [%rd6+92];
	xor.b32  	%r335, %r335, %r239;
	ld.global.u32 	%r240, [%rd6+96];
	xor.b32  	%r334, %r334, %r240;
$L__BB0_17:
	and.b32  	%r242, %r204, 32;
	setp.eq.s32 	%p10, %r242, 0;
	@%p10 bra 	$L__BB0_19;
	ld.global.u32 	%r243, [%rd6+100];
	xor.b32  	%r338, %r338, %r243;
	ld.global.u32 	%r244, [%rd6+104];
	xor.b32  	%r337, %r337, %r244;
	ld.global.u32 	%r245, [%rd6+108];
	xor.b32  	%r336, %r336, %r245;
	ld.global.u32 	%r246, [%rd6+112];
	xor.b32  	%r335, %r335, %r246;
	ld.global.u32 	%r247, [%rd6+116];
	xor.b32  	%r334, %r334, %r247;
$L__BB0_19:
	and.b32  	%r249, %r204, 64;
	setp.eq.s32 	%p11, %r249, 0;
	@%p11 bra 	$L__BB0_21;
	ld.global.u32 	%r250, [%rd6+120];
	xor.b32  	%r338, %r338, %r250;
	ld.global.u32 	%r251, [%rd6+124];
	xor.b32  	%r337, %r337, %r251;
	ld.global.u32 	%r252, [%rd6+128];
	xor.b32  	%r336, %r336, %r252;
	ld.global.u32 	%r253, [%rd6+132];
	xor.b32  	%r335, %r335, %r253;
	ld.global.u32 	%r254, [%rd6+136];
	xor.b32  	%r334, %r334, %r254;
$L__BB0_21:
	and.b32  	%r256, %r204, 128;
	setp.eq.s32 	%p12, %r256, 0;
	@%p12 bra 	$L__BB0_23;
	ld.global.u32 	%r257, [%rd6+140];
	xor.b32  	%r338, %r338, %r257;
	ld.global.u32 	%r258, [%rd6+144];
	xor.b32  	%r337, %r337, %r258;
	ld.global.u32 	%r259, [%rd6+148];
	xor.b32  	%r336, %r336, %r259;
	ld.global.u32 	%r260, [%rd6+152];
	xor.b32  	%r335, %r335, %r260;
	ld.global.u32 	%r261, [%rd6+156];
	xor.b32  	%r334, %r334, %r261;
$L__BB0_23:
	and.b32  	%r263, %r204, 256;
	setp.eq.s32 	%p13, %r263, 0;
	@%p13 bra 	$L__BB0_25;
	ld.global.u32 	%r264, [%rd6+160];
	xor.b32  	%r338, %r338, %r264;
	ld.global.u32 	%r265, [%rd6+164];
	xor.b32  	%r337, %r337, %r265;
	ld.global.u32 	%r266, [%rd6+168];
	xor.b32  	%r336, %r336, %r266;
	ld.global.u32 	%r267, [%rd6+172];
	xor.b32  	%r335, %r335, %r267;
	ld.global.u32 	%r268, [%rd6+176];
	xor.b32  	%r334, %r334, %r268;
$L__BB0_25:
	and.b32  	%r270, %r204, 512;
	setp.eq.s32 	%p14, %r270, 0;
	@%p14 bra 	$L__BB0_27;
	ld.global.u32 	%r271, [%rd6+180];
	xor.b32  	%r338, %r338, %r271;
	ld.global.u32 	%r272, [%rd6+184];
	xor.b32  	%r337, %r337, %r272;
	ld.global.u32 	%r273, [%rd6+188];
	xor.b32  	%r336, %r336, %r273;
	ld.global.u32 	%r274, [%rd6+192];
	xor.b32  	%r335, %r335, %r274;
	ld.global.u32 	%r275, [%rd6+196];
	xor.b32  	%r334, %r334, %r275;
$L__BB0_27:
	and.b32  	%r277, %r204, 1024;
	setp.eq.s32 	%p15, %r277, 0;
	@%p15 bra 	$L__BB0_29;
	ld.global.u32 	%r278, [%rd6+200];
	xor.b32  	%r338, %r338, %r278;
	ld.global.u32 	%r279, [%rd6+204];
	xor.b32  	%r337, %r337, %r279;
	ld.global.u32 	%r280, [%rd6+208];
	xor.b32  	%r336, %r336, %r280;
	ld.global.u32 	%r281, [%rd6+212];
	xor.b32  	%r335, %r335, %r281;
	ld.global.u32 	%r282, [%rd6+216];
	xor.b32  	%r334, %r334, %r282;
$L__BB0_29:
	and.b32  	%r284, %r204, 2048;
	setp.eq.s32 	%p16, %r284, 0;
	@%p16 bra 	$L__BB0_31;
	ld.global.u32 	%r285, [%rd6+220];
	xor.b32  	%r338, %r338, %r285;
	ld.global.u32 	%r286, [%rd6+224];
	xor.b32  	%r337, %r337, %r286;
	ld.global.u32 	%r287, [%rd6+228];
	xor.b32  	%r336, %r336, %r287;
	ld.global.u32 	%r288, [%rd6+232];
	xor.b32  	%r335, %r335, %r288;
	ld.global.u32 	%r289, [%rd6+236];
	xor.b32  	%r334, %r334, %r289;
$L__BB0_31:
	and.b32  	%r291, %r204, 4096;
	setp.eq.s32 	%p17, %r291, 0;
	@%p17 bra 	$L__BB0_33;
	ld.global.u32 	%r292, [%rd6+240];
	xor.b32  	%r338, %r338, %r292;
	ld.global.u32 	%r293, [%rd6+244];
	xor.b32  	%r337, %r337, %r293;
	ld.global.u32 	%r294, [%rd6+248];
	xor.b32  	%r336, %r336, %r294;
	ld.global.u32 	%r295, [%rd6+252];
	xor.b32  	%r335, %r335, %r295;
	ld.global.u32 	%r296, [%rd6+256];
	xor.b32  	%r334, %r334, %r296;
$L__BB0_33:
	and.b32  	%r298, %r204, 8192;
	setp.eq.s32 	%p18, %r298, 0;
	@%p18 bra 	$L__BB0_35;
	ld.global.u32 	%r299, [%rd6+260];
	xor.b32  	%r338, %r338, %r299;
	ld.global.u32 	%r300, [%rd6+264];
	xor.b32  	%r337, %r337, %r300;
	ld.global.u32 	%r301, [%rd6+268];
	xor.b32  	%r336, %r336, %r301;
	ld.global.u32 	%r302, [%rd6+272];
	xor.b32  	%r335, %r335, %r302;
	ld.global.u32 	%r303, [%rd6+276];
	xor.b32  	%r334, %r334, %r303;
$L__BB0_35:
	and.b32  	%r305, %r204, 16384;
	setp.eq.s32 	%p19, %r305, 0;
	@%p19 bra 	$L__BB0_37;
	ld.global.u32 	%r306, [%rd6+280];
	xor.b32  	%r338, %r338, %r306;
	ld.global.u32 	%r307, [%rd6+284];
	xor.b32  	%r337, %r337, %r307;
	ld.global.u32 	%r308, [%rd6+288];
	xor.b32  	%r336, %r336, %r308;
	ld.global.u32 	%r309, [%rd6+292];
	xor.b32  	%r335, %r335, %r309;
	ld.global.u32 	%r310, [%rd6+296];
	xor.b32  	%r334, %r334, %r310;
$L__BB0_37:
	and.b32  	%r312, %r204, 32768;
	setp.eq.s32 	%p20, %r312, 0;
	@%p20 bra 	$L__BB0_39;
	ld.global.u32 	%r313, [%rd6+300];
	xor.b32  	%r338, %r338, %r313;
	ld.global.u32 	%r314, [%rd6+304];
	xor.b32  	%r337, %r337, %r314;
	ld.global.u32 	%r315, [%rd6+308];
	xor.b32  	%r336, %r336, %r315;
	ld.global.u32 	%r316, [%rd6+312];
	xor.b32  	%r335, %r335, %r316;
	ld.global.u32 	%r317, [%rd6+316];
	xor.b32  	%r334, %r334, %r317;
$L__BB0_39:
	add.s32 	%r333, %r333, 16;
	setp.ne.s32 	%p21, %r333, 32;
	@%p21 bra 	$L__BB0_7;
	mad.lo.s32 	%r318, %r327, -31, %r12;
	add.s32 	%r327, %r318, 1;
	setp.ne.s32 	%p22, %r327, 5;
	@%p22 bra 	$L__BB0_6;
	st.global.u32 	[%rd2+4], %r338;
	st.global.u32 	[%rd2+8], %r337;
	st.global.u32 	[%rd2+12], %r336;
	st.global.u32 	[%rd2+16], %r335;
	st.global.u32 	[%rd2+20], %r334;
	add.s32 	%r321, %r321, 1;
	setp.lt.u32 	%p23, %r321, %r3;
	@%p23 bra 	$L__BB0_5;
$L__BB0_42:
	shr.u64 	%rd7, %rd18, 2;
	add.s32 	%r320, %r320, 1;
	setp.gt.u64 	%p24, %rd18, 3;
	mov.u64 	%rd18, %rd7;
	@%p24 bra 	$L__BB0_3;
$L__BB0_43:
	mov.b32 	%r319, 0;
	st.global.v2.u32 	[%rd2+24], {%r319, %r319};
	st.global.u32 	[%rd2+32], %r319;
	mov.b64 	%rd17, 0;
	st.global.u64 	[%rd2+40], %rd17;
$L__BB0_44:
	ret;

}
	// .globl	_Z23calculateWithCudaMallociiPfP17curandStateXORWOW
.visible .entry _Z23calculateWithCudaMallociiPfP17curandStateXORWOW(
	.param .u32 _Z23calculateWithCudaMallociiPfP17curandStateXORWOW_param_0,
	.param .u32 _Z23calculateWithCudaMallociiPfP17curandStateXORWOW_param_1,
	.param .u64 .ptr .align 1 _Z23calculateWithCudaMallociiPfP17curandStateXORWOW_param_2,
	.param .u64 .ptr .align 1 _Z23calculateWithCudaMallociiPfP17curandStateXORWOW_param_3
)
{
	.reg .pred 	%p<7>;
	.reg .b32 	%r<58>;
	.reg .b32 	%f<3>;
	.reg .b64 	%rd<9>;

	ld.param.u32 	%r29, [_Z23calculateWithCudaMallociiPfP17curandStateXORWOW_param_0];
	ld.param.u32 	%r28, [_Z23calculateWithCudaMallociiPfP17curandStateXORWOW_param_1];
	ld.param.u64 	%rd2, [_Z23calculateWithCudaMallociiPfP17curandStateXORWOW_param_2];
	ld.param.u64 	%rd3, [_Z23calculateWithCudaMallociiPfP17curandStateXORWOW_param_3];
	mov.u32 	%r30, %ctaid.x;
	mov.u32 	%r31, %ntid.x;
	mov.u32 	%r32, %tid.x;
	mad.lo.s32 	%r1, %r30, %r31, %r32;
	setp.ge.s32 	%p1, %r1, %r29;
	@%p1 bra 	$L__BB1_12;
	cvta.to.global.u64 	%rd1, %rd3;
	setp.lt.s32 	%p2, %r28, 1;
	mov.b32 	%r54, 0;
	mov.u32 	%r55, %r54;
	@%p2 bra 	$L__BB1_11;
	mul.wide.s32 	%rd4, %r1, 48;
	add.s64 	%rd5, %rd1, %rd4;
	ld.global.v2.u32 	{%r48, %r53}, [%rd5];
	ld.global.v2.u32 	{%r52, %r51}, [%rd5+8];
	ld.global.v2.u32 	{%r50, %r49}, [%rd5+16];
	mov.b32 	%r45, 0;
	mov.u32 	%r55, %r45;
	mov.u32 	%r54, %r45;
$L__BB1_3:
	mov.u32 	%r12, %r53;
	mov.u32 	%r53, %r52;
	mov.u32 	%r52, %r51;
	mov.u32 	%r51, %r50;
	mov.u32 	%r50, %r49;
	shr.u32 	%r36, %r12, 2;
	xor.b32  	%r37, %r36, %r12;
	shl.b32 	%r38, %r50, 4;
	shl.b32 	%r39, %r37, 1;
	xor.b32  	%r40, %r38, %r39;
	xor.b32  	%r41, %r40, %r50;
	xor.b32  	%r49, %r41, %r37;
	add.s32 	%r48, %r48, 362437;
	add.s32 	%r42, %r49, %r48;
	and.b32  	%r35, %r42, 3;
	setp.gt.s32 	%p3, %r35, 1;
	@%p3 bra 	$L__BB1_8;
	setp.eq.s32 	%p5, %r35, 0;
	@%p5 bra 	$L__BB1_5;
	bra.uni 	$L__BB1_6;
$L__BB1_5:
	add.s32 	%r54, %r54, 1;
	bra.uni 	$L__BB1_10;
$L__BB1_6:
	add.s32 	%r54, %r54, -1;
	bra.uni 	$L__BB1_10;
$L__BB1_7:
	add.s32 	%r55, %r55, 1;
	bra.uni 	$L__BB1_10;
$L__BB1_8:
	setp.eq.s32 	%p4, %r35, 2;
	@%p4 bra 	$L__BB1_7;
	add.s32 	%r55, %r55, -1;
$L__BB1_10:
	add.s32 	%r45, %r45, 1;
	setp.ne.s32 	%p6, %r45, %r28;
	@%p6 bra 	$L__BB1_3;
$L__BB1_11:
	mul.lo.s32 	%r43, %r54, %r54;
	mad.lo.s32 	%r44, %r55, %r55, %r43;
	cvt.rn.f32.u32 	%f1, %r44;
	sqrt.rn.f32 	%f2, %f1;
	cvta.to.global.u64 	%rd6, %rd2;
	mul.wide.s32 	%rd7, %r1, 4;
	add.s64 	%rd8, %rd6, %rd7;
	st.global.f32 	[%rd8], %f2;
$L__BB1_12:
	ret;

}
	// .globl	_Z24calculateWithCudaManagediiPfP17curandStateXORWOW
.visible .entry _Z24calculateWithCudaManagediiPfP17curandStateXORWOW(
	.param .u32 _Z24calculateWithCudaManagediiPfP17curandStateXORWOW_param_0,
	.param .u32 _Z24calculateWithCudaManagediiPfP17curandStateXORWOW_param_1,
	.param .u64 .ptr .align 1 _Z24calculateWithCudaManagediiPfP17curandStateXORWOW_param_2,
	.param .u64 .ptr .align 1 _Z24calculateWithCudaManagediiPfP17curandStateXORWOW_param_3
)
{
	.reg .pred 	%p<7>;
	.reg .b32 	%r<58>;
	.reg .b32 	%f<3>;
	.reg .b64 	%rd<9>;

	ld.param.u32 	%r29, [_Z24calculateWithCudaManagediiPfP17curandStateXORWOW_param_0];
	ld.param.u32 	%r28, [_Z24calculateWithCudaManagediiPfP17curandStateXORWOW_param_1];
	ld.param.u64 	%rd2, [_Z24calculateWithCudaManagediiPfP17curandStateXORWOW_param_2];
	ld.param.u64 	%rd3, [_Z24calculateWithCudaManagediiPfP17curandStateXORWOW_param_3];
	mov.u32 	%r30, %ctaid.x;
	mov.u32 	%r31, %ntid.x;
	mov.u32 	%r32, %tid.x;
	mad.lo.s32 	%r1, %r30, %r31, %r32;
	setp.ge.s32 	%p1, %r1, %r29;
	@%p1 bra 	$L__BB2_12;
	cvta.to.global.u64 	%rd1, %rd3;
	setp.lt.s32 	%p2, %r28, 1;
	mov.b32 	%r54, 0;
	mov.u32 	%r55, %r54;
	@%p2 bra 	$L__BB2_11;
	mul.wide.s32 	%rd4, %r1, 48;
	add.s64 	%rd5, %rd1, %rd4;
	ld.global.v2.u32 	{%r48, %r53}, [%rd5];
	ld.global.v2.u32 	{%r52, %r51}, [%rd5+8];
	ld.global.v2.u32 	{%r50, %r49}, [%rd5+16];
	mov.b32 	%r45, 0;
	mov.u32 	%r55, %r45;
	mov.u32 	%r54, %r45;
$L__BB2_3:
	mov.u32 	%r12, %r53;
	mov.u32 	%r53, %r52;
	mov.u32 	%r52, %r51;
	mov.u32 	%r51, %r50;
	mov.u32 	%r50, %r49;
	shr.u32 	%r36, %r12, 2;
	xor.b32  	%r37, %r36, %r12;
	shl.b32 	%r38, %r50, 4;
	shl.b32 	%r39, %r37, 1;
	xor.b32  	%r40, %r38, %r39;
	xor.b32  	%r41, %r40, %r50;
	xor.b32  	%r49, %r41, %r37;
	add.s32 	%r48, %r48, 362437;
	add.s32 	%r42, %r49, %r48;
	and.b32  	%r35, %r42, 3;
	setp.gt.s32 	%p3, %r35, 1;
	@%p3 bra 	$L__BB2_8;
	setp.eq.s32 	%p5, %r35, 0;
	@%p5 bra 	$L__BB2_5;
	bra.uni 	$L__BB2_6;
$L__BB2_5:
	add.s32 	%r54, %r54, 1;
	bra.uni 	$L__BB2_10;
$L__BB2_6:
	add.s32 	%r54, %r54, -1;
	bra.uni 	$L__BB2_10;
$L__BB2_7:
	add.s32 	%r55, %r55, 1;
	bra.uni 	$L__BB2_10;
$L__BB2_8:
	setp.eq.s32 	%p4, %r35, 2;
	@%p4 bra 	$L__BB2_7;
	add.s32 	%r55, %r55, -1;
$L__BB2_10:
	add.s32 	%r45, %r45, 1;
	setp.ne.s32 	%p6, %r45, %r28;
	@%p6 bra 	$L__BB2_3;
$L__BB2_11:
	mul.lo.s32 	%r43, %r54, %r54;
	mad.lo.s32 	%r44, %r55, %r55, %r43;
	cvt.rn.f32.u32 	%f1, %r44;
	sqrt.rn.f32 	%f2, %f1;
	cvta.to.global.u64 	%rd6, %rd2;
	mul.wide.s32 	%rd7, %r1, 4;
	add.s64 	%rd8, %rd6, %rd7;
	st.global.f32 	[%rd8], %f2;
$L__BB2_12:
	ret;

}


// ===== COMPILED SASS (sm_100) =====

	.target	sm_100

	.elftype	@"ET_EXEC"


//--------------------- .note.nv.tkinfo           --------------------------
	.section	.note.nv.tkinfo,"",@"SHT_NOTE"
	.sectionflags	@"SHF_NOTE_NV_TKINFO"
	.tkinfo
        /*0018*/ 	.word	0x00000002
        /*0030*/ 	.string	""
        /*0030*/ 	.string	"ptxas"
        /*0030*/ 	.string	"Cuda compilation tools, release 13.0, V13.0.88"
        /*0030*/ 	.string	"Build cuda_13.0.r13.0/compiler.36424714_0"
        /*0030*/ 	.string	"-arch sm_100 -m 64 "



//--------------------- .note.nv.cuinfo           --------------------------
	.section	.note.nv.cuinfo,"",@"SHT_NOTE"
	.sectionflags	@"SHF_NOTE_NV_CUINFO"
        /*0018*/ 	.short	0x0002
        /*001a*/ 	.short	0x0064
        /*001c*/ 	.short	0x0082
	.zero		2


//--------------------- .nv.info                  --------------------------
	.section	.nv.info,"",@"SHT_CUDA_INFO"
	.align	4


	//----- nvinfo : EIATTR_REGCOUNT
	.align		4
        /*0000*/ 	.byte	0x04, 0x2f
        /*0002*/ 	.short	(.L_10 - .L_9)
	.align		4
.L_9:
        /*0004*/ 	.word	index@(_Z15initRandomStateyP17curandStateXORWOWi)
        /*0008*/ 	.word	0x0000001f


	//----- nvinfo : EIATTR_FRAME_SIZE
	.align		4
.L_10:
        /*000c*/ 	.byte	0x04, 0x11
        /*000e*/ 	.short	(.L_12 - .L_11)
	.align		4
.L_11:
        /*0010*/ 	.word	index@(_Z15initRandomStateyP17curandStateXORWOWi)
        /*0014*/ 	.word	0x00000000


	//----- nvinfo : EIATTR_REGCOUNT
	.align		4
.L_12:
        /*0018*/ 	.byte	0x04, 0x2f
        /*001a*/ 	.short	(.L_14 - .L_13)
	.align		4
.L_13:
        /*001c*/ 	.word	index@(_Z23calculateWithCudaMallociiPfP17curandStateXORWOW)
        /*0020*/ 	.word	0x0000000f


	//----- nvinfo : EIATTR_FRAME_SIZE
	.align		4
.L_14:
        /*0024*/ 	.byte	0x04, 0x11
        /*0026*/ 	.short	(.L_16 - .L_15)
	.align		4
.L_15:
        /*0028*/ 	.word	index@($__internal_1_$__cuda_sm20_sqrt_rn_f32_slowpath)
        /*002c*/ 	.word	0x00000000


	//----- nvinfo : EIATTR_FRAME_SIZE
	.align		4
.L_16:
        /*0030*/ 	.byte	0x04, 0x11
        /*0032*/ 	.short	(.L_18 - .L_17)
	.align		4
.L_17:
        /*0034*/ 	.word	index@(_Z23calculateWithCudaMallociiPfP17curandStateXORWOW)
        /*0038*/ 	.word	0x00000000


	//----- nvinfo : EIATTR_REGCOUNT
	.align		4
.L_18:
        /*003c*/ 	.byte	0x04, 0x2f
        /*003e*/ 	.short	(.L_20 - .L_19)
	.align		4
.L_19:
        /*0040*/ 	.word	index@(_Z24calculateWithCudaManagediiPfP17curandStateXORWOW)
        /*0044*/ 	.word	0x0000000f


	//----- nvinfo : EIATTR_FRAME_SIZE
	.align		4
.L_20:
        /*0048*/ 	.byte	0x04, 0x11
        /*004a*/ 	.short	(.L_22 - .L_21)
	.align		4
.L_21:
        /*004c*/ 	.word	index@($__internal_0_$__cuda_sm20_sqrt_rn_f32_slowpath)
        /*0050*/ 	.word	0x00000000


	//----- nvinfo : EIATTR_FRAME_SIZE
	.align		4
.L_22:
        /*0054*/ 	.byte	0x04, 0x11
        /*0056*/ 	.short	(.L_24 - .L_23)
	.align		4
.L_23:
        /*0058*/ 	.word	index@(_Z24calculateWithCudaManagediiPfP17curandStateXORWOW)
        /*005c*/ 	.word	0x00000000


	//----- nvinfo : EIATTR_MIN_STACK_SIZE
	.align		4
.L_24:
        /*0060*/ 	.byte	0x04, 0x12
        /*0062*/ 	.short	(.L_26 - .L_25)
	.align		4
.L_25:
        /*0064*/ 	.word	index@(_Z24calculateWithCudaManagediiPfP17curandStateXORWOW)
        /*0068*/ 	.word	0x00000000


	//----- nvinfo : EIATTR_MIN_STACK_SIZE
	.align		4
.L_26:
        /*006c*/ 	.byte	0x04, 0x12
        /*006e*/ 	.short	(.L_28 - .L_27)
	.align		4
.L_27:
        /*0070*/ 	.word	index@(_Z23calculateWithCudaMallociiPfP17curandStateXORWOW)
        /*0074*/ 	.word	0x00000000


	//----- nvinfo : EIATTR_MIN_STACK_SIZE
	.align		4
.L_28:
        /*0078*/ 	.byte	0x04, 0x12
        /*007a*/ 	.short	(.L_30 - .L_29)
	.align		4
.L_29:
        /*007c*/ 	.word	index@(_Z15initRandomStateyP17curandStateXORWOWi)
        /*0080*/ 	.word	0x00000000
.L_30:


//--------------------- .nv.compat                --------------------------
	.section	.nv.compat,"",@"SHT_CUDA_COMPAT_INFO"
	.align	4
        /*0000*/ 	.byte	0x02, 0x09, 0x00, 0x00, 0x02, 0x02, 0x01, 0x00, 0x02, 0x05, 0x05, 0x00, 0x03, 0x07, 0x01, 0x01
        /*0010*/ 	.byte	0x02, 0x03, 0x00, 0x00, 0x02, 0x06, 0x01, 0x00, 0x04, 0x0b, 0x08, 0x00, 0x01, 0x00, 0x00, 0x00
        /*0020*/ 	.byte	0x00, 0x00, 0x00, 0x00


//--------------------- .nv.info._Z24calculateWithCudaManagediiPfP17curandStateXORWOW --------------------------
	.section	.nv.info._Z24calculateWithCudaManagediiPfP17curandStateXORWOW,"",@"SHT_CUDA_INFO"
	.sectionflags	@""
	.align	4


	//----- nvinfo : EIATTR_CUDA_API_VERSION
	.align		4
        /*0000*/ 	.byte	0x04, 0x37
        /*0002*/ 	.short	(.L_32 - .L_31)
.L_31:
        /*0004*/ 	.word	0x00000082


	//----- nvinfo : EIATTR_KPARAM_INFO
	.align		4
.L_32:
        /*0008*/ 	.byte	0x04, 0x17
        /*000a*/ 	.short	(.L_34 - .L_33)
.L_33:
        /*000c*/ 	.word	0x00000000
        /*0010*/ 	.short	0x0003
        /*0012*/ 	.short	0x0010
        /*0014*/ 	.byte	0x00, 0xf5, 0x21, 0x00


	//----- nvinfo : EIATTR_KPARAM_INFO
	.align		4
.L_34:
        /*0018*/ 	.byte	0x04, 0x17
        /*001a*/ 	.short	(.L_36 - .L_35)
.L_35:
        /*001c*/ 	.word	0x00000000
        /*0020*/ 	.short	0x0002
        /*0022*/ 	.short	0x0008
        /*0024*/ 	.byte	0x00, 0xf5, 0x21, 0x00


	//----- nvinfo : EIATTR_KPARAM_INFO
	.align		4
.L_36:
        /*0028*/ 	.byte	0x04, 0x17
        /*002a*/ 	.short	(.L_38 - .L_37)
.L_37:
        /*002c*/ 	.word	0x00000000
        /*0030*/ 	.short	0x0001
        /*0032*/ 	.short	0x0004
        /*0034*/ 	.byte	0x00, 0xf0, 0x11, 0x00


	//----- nvinfo : EIATTR_KPARAM_INFO
	.align		4
.L_38:
        /*0038*/ 	.byte	0x04, 0x17
        /*003a*/ 	.short	(.L_40 - .L_39)
.L_39:
        /*003c*/ 	.word	0x00000000
        /*0040*/ 	.short	0x0000
        /*0042*/ 	.short	0x0000
        /*0044*/ 	.byte	0x00, 0xf0, 0x11, 0x00


	//----- nvinfo : EIATTR_SPARSE_MMA_MASK
	.align		4
.L_40:
        /*0048*/ 	.byte	0x03, 0x50
        /*004a*/ 	.short	0x0000


	//----- nvinfo : EIATTR_MAXREG_COUNT
	.align		4
        /*004c*/ 	.byte	0x03, 0x1b
        /*004e*/ 	.short	0x00ff


	//----- nvinfo : EIATTR_MERCURY_ISA_VERSION
	.align		4
        /*0050*/ 	.byte	0x03, 0x5f
        /*0052*/ 	.short	0x0101


	//----- nvinfo : EIATTR_VRC_CTA_INIT_COUNT
	.align		4
        /*0054*/ 	.byte	0x02, 0x4a
	.zero		1
	.zero		1


	//----- nvinfo : EIATTR_EXIT_INSTR_OFFSETS
	.align		4
        /*0058*/ 	.byte	0x04, 0x1c
        /*005a*/ 	.short	(.L_42 - .L_41)


	//   ....[0]....
.L_41:
        /*005c*/ 	.word	0x00000070


	//   ....[1]....
        /*0060*/ 	.word	0x00000470


	//----- nvinfo : EIATTR_CRS_STACK_SIZE
	.align		4
.L_42:
        /*0064*/ 	.byte	0x04, 0x1e
        /*0066*/ 	.short	(.L_44 - .L_43)
.L_43:
        /*0068*/ 	.word	0x00000000


	//----- nvinfo : EIATTR_CBANK_PARAM_SIZE
	.align		4
.L_44:
        /*006c*/ 	.byte	0x03, 0x19
        /*006e*/ 	.short	0x0018


	//----- nvinfo : EIATTR_PARAM_CBANK
	.align		4
        /*0070*/ 	.byte	0x04, 0x0a
        /*0072*/ 	.short	(.L_46 - .L_45)
	.align		4
.L_45:
        /*0074*/ 	.word	index@(.nv.constant0._Z24calculateWithCudaManagediiPfP17curandStateXORWOW)
        /*0078*/ 	.short	0x0380
        /*007a*/ 	.short	0x0018


	//----- nvinfo : EIATTR_SW_WAR
	.align		4
.L_46:
        /*007c*/ 	.byte	0x04, 0x36
        /*007e*/ 	.short	(.L_48 - .L_47)
.L_47:
        /*0080*/ 	.word	0x00000008
.L_48:


//--------------------- .nv.info._Z23calculateWithCudaMallociiPfP17curandStateXORWOW --------------------------
	.section	.nv.info._Z23calculateWithCudaMallociiPfP17curandStateXORWOW,"",@"SHT_CUDA_INFO"
	.sectionflags	@""
	.align	4


	//----- nvinfo : EIATTR_CUDA_API_VERSION
	.align		4
        /*0000*/ 	.byte	0x04, 0x37
        /*0002*/ 	.short	(.L_50 - .L_49)
.L_49:
        /*0004*/ 	.word	0x00000082


	//----- nvinfo : EIATTR_KPARAM_INFO
	.align		4
.L_50:
        /*0008*/ 	.byte	0x04, 0x17
        /*000a*/ 	.short	(.L_52 - .L_51)
.L_51:
        /*000c*/ 	.word	0x00000000
        /*0010*/ 	.short	0x0003
        /*0012*/ 	.short	0x0010
        /*0014*/ 	.byte	0x00, 0xf5, 0x21, 0x00


	//----- nvinfo : EIATTR_KPARAM_INFO
	.align		4
.L_52:
        /*0018*/ 	.byte	0x04, 0x17
        /*001a*/ 	.short	(.L_54 - .L_53)
.L_53:
        /*001c*/ 	.word	0x00000000
        /*0020*/ 	.short	0x0002
        /*0022*/ 	.short	0x0008
        /*0024*/ 	.byte	0x00, 0xf5, 0x21, 0x00


	//----- nvinfo : EIATTR_KPARAM_INFO
	.align		4
.L_54:
        /*0028*/ 	.byte	0x04, 0x17
        /*002a*/ 	.short	(.L_56 - .L_55)
.L_55:
        /*002c*/ 	.word	0x00000000
        /*0030*/ 	.short	0x0001
        /*0032*/ 	.short	0x0004
        /*0034*/ 	.byte	0x00, 0xf0, 0x11, 0x00


	//----- nvinfo : EIATTR_KPARAM_INFO
	.align		4
.L_56:
        /*0038*/ 	.byte	0x04, 0x17
        /*003a*/ 	.short	(.L_58 - .L_57)
.L_57:
        /*003c*/ 	.word	0x00000000
        /*0040*/ 	.short	0x0000
        /*0042*/ 	.short	0x0000
        /*0044*/ 	.byte	0x00, 0xf0, 0x11, 0x00


	//----- nvinfo : EIATTR_SPARSE_MMA_MASK
	.align		4
.L_58:
        /*0048*/ 	.byte	0x03, 0x50
        /*004a*/ 	.short	0x0000


	//----- nvinfo : EIATTR_MAXREG_COUNT
	.align		4
        /*004c*/ 	.byte	0x03, 0x1b
        /*004e*/ 	.short	0x00ff


	//----- nvinfo : EIATTR_MERCURY_ISA_VERSION
	.align		4
        /*0050*/ 	.byte	0x03, 0x5f
        /*0052*/ 	.short	0x0101


	//----- nvinfo : EIATTR_VRC_CTA_INIT_COUNT
	.align		4
        /*0054*/ 	.byte	0x02, 0x4a
	.zero		1
	.zero		1


	//----- nvinfo : EIATTR_EXIT_INSTR_OFFSETS
	.align		4
        /*0058*/ 	.byte	0x04, 0x1c
        /*005a*/ 	.short	(.L_60 - .L_59)


	//   ....[0]....
.L_59:
        /*005c*/ 	.word	0x00000070


	//   ....[1]....
        /*0060*/ 	.word	0x00000470


	//----- nvinfo : EIATTR_CRS_STACK_SIZE
	.align		4
.L_60:
        /*0064*/ 	.byte	0x04, 0x1e
        /*0066*/ 	.short	(.L_62 - .L_61)
.L_61:
        /*0068*/ 	.word	0x00000000


	//----- nvinfo : EIATTR_CBANK_PARAM_SIZE
	.align		4
.L_62:
        /*006c*/ 	.byte	0x03, 0x19
        /*006e*/ 	.short	0x0018


	//----- nvinfo : EIATTR_PARAM_CBANK
	.align		4
        /*0070*/ 	.byte	0x04, 0x0a
        /*0072*/ 	.short	(.L_64 - .L_63)
	.align		4
.L_63:
        /*0074*/ 	.word	index@(.nv.constant0._Z23calculateWithCudaMallociiPfP17curandStateXORWOW)
        /*0078*/ 	.short	0x0380
        /*007a*/ 	.short	0x0018


	//----- nvinfo : EIATTR_SW_WAR
	.align		4
.L_64:
        /*007c*/ 	.byte	0x04, 0x36
        /*007e*/ 	.short	(.L_66 - .L_65)
.L_65:
        /*0080*/ 	.word	0x00000008
.L_66:


//--------------------- .nv.info._Z15initRandomStateyP17curandStateXORWOWi --------------------------
	.section	.nv.info._Z15initRandomStateyP17curandStateXORWOWi,"",@"SHT_CUDA_INFO"
	.sectionflags	@""
	.align	4


	//----- nvinfo : EIATTR_CUDA_API_VERSION
	.align		4
        /*0000*/ 	.byte	0x04, 0x37
        /*0002*/ 	.short	(.L_68 - .L_67)
.L_67:
        /*0004*/ 	.word	0x00000082


	//----- nvinfo : EIATTR_KPARAM_INFO
	.align		4
.L_68:
        /*0008*/ 	.byte	0x04, 0x17
        /*000a*/ 	.short	(.L_70 - .L_69)
.L_69:
        /*000c*/ 	.word	0x00000000
        /*0010*/ 	.short	0x0002
        /*0012*/ 	.short	0x0010
        /*0014*/ 	.byte	0x00, 0xf0, 0x11, 0x00


	//----- nvinfo : EIATTR_KPARAM_INFO
	.align		4
.L_70:
        /*0018*/ 	.byte	0x04, 0x17
        /*001a*/ 	.short	(.L_72 - .L_71)
.L_71:
        /*001c*/ 	.word	0x00000000
        /*0020*/ 	.short	0x0001
        /*0022*/ 	.short	0x0008
        /*0024*/ 	.byte	0x00, 0xf5, 0x21, 0x00


	//----- nvinfo : EIATTR_KPARAM_INFO
	.align		4
.L_72:
        /*0028*/ 	.byte	0x04, 0x17
        /*002a*/ 	.short	(.L_74 - .L_73)
.L_73:
        /*002c*/ 	.word	0x00000000
        /*0030*/ 	.short	0x0000
        /*0032*/ 	.short	0x0000
        /*0034*/ 	.byte	0x00, 0xf0, 0x21, 0x00


	//----- nvinfo : EIATTR_SPARSE_MMA_MASK
	.align		4
.L_74:
        /*0038*/ 	.byte	0x03, 0x50
        /*003a*/ 	.short	0x0000


	//----- nvinfo : EIATTR_MAXREG_COUNT
	.align		4
        /*003c*/ 	.byte	0x03, 0x1b
        /*003e*/ 	.short	0x00ff


	//----- nvinfo : EIATTR_MERCURY_ISA_VERSION
	.align		4
        /*0040*/ 	.byte	0x03, 0x5f
        /*0042*/ 	.short	0x0101


	//----- nvinfo : EIATTR_VRC_CTA_INIT_COUNT
	.align		4
        /*0044*/ 	.byte	0x02, 0x4a
	.zero		1
	.zero		1


	//----- nvinfo : EIATTR_EXIT_INSTR_OFFSETS
	.align		4
        /*0048*/ 	.byte	0x04, 0x1c
        /*004a*/ 	.short	(.L_76 - .L_75)


	//   ....[0]....
.L_75:
        /*004c*/ 	.word	0x00000070


	//   ....[1]....
        /*0050*/ 	.word	0x00000f00


	//----- nvinfo : EIATTR_CRS_STACK_SIZE
	.align		4
.L_76:
        /*0054*/ 	.byte	0x04, 0x1e
        /*0056*/ 	.short	(.L_78 - .L_77)
.L_77:
        /*0058*/ 	.word	0x00000000


	//----- nvinfo : EIATTR_CBANK_PARAM_SIZE
	.align		4
.L_78:
        /*005c*/ 	.byte	0x03, 0x19
        /*005e*/ 	.short	0x0014


	//----- nvinfo : EIATTR_PARAM_CBANK
	.align		4
        /*0060*/ 	.byte	0x04, 0x0a
        /*0062*/ 	.short	(.L_80 - .L_79)
	.align		4
.L_79:
        /*0064*/ 	.word	index@(.nv.constant0._Z15initRandomStateyP17curandStateXORWOWi)
        /*0068*/ 	.short	0x0380
        /*006a*/ 	.short	0x0014


	//----- nvinfo : EIATTR_SW_WAR
	.align		4
.L_80:
        /*006c*/ 	.byte	0x04, 0x36
        /*006e*/ 	.short	(.L_82 - .L_81)
.L_81:
        /*0070*/ 	.word	0x00000008
.L_82:


//--------------------- .nv.callgraph             --------------------------
	.section	.nv.callgraph,"",@"SHT_CUDA_CALLGRAPH"
	.align	4
	.sectionentsize	8
	.align		4
        /*0000*/ 	.word	0x00000000
	.align		4
        /*0004*/ 	.word	0xffffffff
	.align		4
        /*0008*/ 	.word	0x00000000
	.align		4
        /*000c*/ 	.word	0xfffffffe
	.align		4
        /*0010*/ 	.word	0x00000000
	.align		4
        /*0014*/ 	.word	0xfffffffd
	.align		4
        /*0018*/ 	.word	0x00000000
	.align		4
        /*001c*/ 	.word	0xfffffffc


//--------------------- .nv.constant4             --------------------------
	.section	.nv.constant4,"a",@progbits
	.align	8
	.align		8
.nv.constant4:
        /*0000*/ 	.dword	precalc_xorwow_matrix
	.align		8
        /*0008*/ 	.dword	precalc_xorwow_offset_matrix
	.align		8
        /*0010*/ 	.dword	mrg32k3aM1
	.align		8
        /*0018*/ 	.dword	mrg32k3aM2
	.align		8
        /*0020*/ 	.dword	mrg32k3aM1SubSeq
	.align		8
        /*0028*/ 	.dword	mrg32k3aM2SubSeq
	.align		8
        /*0030*/ 	.dword	mrg32k3aM1Seq
	.align		8
        /*0038*/ 	.dword	mrg32k3aM2Seq


//--------------------- .nv.constant3             --------------------------
	.section	.nv.constant3,"a",@progbits
	.align	8
.nv.constant3:
	.type		__cr_lgamma_table,@object
	.size		__cr_lgamma_table,(.L_8 - __cr_lgamma_table)
__cr_lgamma_table:
        /*0000*/ 	.byte	0x00, 0x00, 0x00, 0x00, 0x00, 0x00, 0x00, 0x00, 0x00, 0x00, 0x00, 0x00, 0x00, 0x00, 0x00, 0x00
        /*0010*/ 	.byte	0xef, 0x39, 0xfa, 0xfe, 0x42, 0x2e, 0xe6, 0x3f, 0x02, 0x20, 0x2a, 0xfa, 0x0b, 0xab, 0xfc, 0x3f
        /*0020*/ 	.byte	0xf9, 0x2c, 0x92, 0x7c, 0xa7, 0x6c, 0x09, 0x40, 0xc9, 0x79, 0x44, 0x3c, 0x64, 0x26, 0x13, 0x40
        /*0030*/ 	.byte	0xca, 0x01, 0xcf, 0x3a, 0x27, 0x51, 0x1a, 0x40, 0x30, 0xcc, 0x2d, 0xf3, 0xe1, 0x0c, 0x21, 0x40
        /*0040*/ 	.byte	0x0d, 0xb7, 0xfc, 0x82, 0x8e, 0x35, 0x25, 0x40
.L_8:


//--------------------- .text._Z24calculateWithCudaManagediiPfP17curandStateXORWOW --------------------------
	.section	.text._Z24calculateWithCudaManagediiPfP17curandStateXORWOW,"ax",@progbits
	.align	128
        .global         _Z24calculateWithCudaManagediiPfP17curandStateXORWOW
        .type           _Z24calculateWithCudaManagediiPfP17curandStateXORWOW,@function
        .size           _Z24calculateWithCudaManagediiPfP17curandStateXORWOW,(.L_x_29 - _Z24calculateWithCudaManagediiPfP17curandStateXORWOW)
        .other          _Z24calculateWithCudaManagediiPfP17curandStateXORWOW,@"STO_CUDA_ENTRY STV_DEFAULT"
_Z24calculateWithCudaManagediiPfP17curandStateXORWOW:
.text._Z24calculateWithCudaManagediiPfP17curandStateXORWOW:
[----:B------:R-:W-:Y:S01]  /*0000*/  LDC R1, c[0x0][0x37c] ;  /* 0x0000df00ff017b82 */ /* 0x000fe20000000800 */
[----:B------:R-:W0:Y:S07]  /*0010*/  S2R R3, SR_TID.X ;  /* 0x0000000000037919 */ /* 0x000e2e0000002100 */
[----:B------:R-:W0:Y:S01]  /*0020*/  S2UR UR4, SR_CTAID.X ;  /* 0x00000000000479c3 */ /* 0x000e220000002500 */
[----:B------:R-:W1:Y:S07]  /*0030*/  LDCU UR5, c[0x0][0x380] ;  /* 0x00007000ff0577ac */ /* 0x000e6e0008000800 */
[----:B------:R-:W0:Y:S02]  /*0040*/  LDC R2, c[0x0][0x360] ;  /* 0x0000d800ff027b82 */ /* 0x000e240000000800 */
[----:B0-----:R-:W-:-:S05]  /*0050*/  IMAD R2, R2, UR4, R3 ;  /* 0x0000000402027c24 */ /* 0x001fca000f8e0203 */
[----:B-1----:R-:W-:-:S13]  /*0060*/  ISETP.GE.AND P0, PT, R2, UR5, PT ;  /* 0x0000000502007c0c */ /* 0x002fda000bf06270 */
[----:B------:R-:W-:Y:S05]  /*0070*/  @P0 EXIT ;  /* 0x000000000000094d */ /* 0x000fea0003800000 */
[----:B------:R-:W0:Y:S01]  /*0080*/  LDCU UR4, c[0x0][0x384] ;  /* 0x00007080ff0477ac */ /* 0x000e220008000800 */
[----:B------:R-:W-:Y:S02]  /*0090*/  HFMA2 R0, -RZ, RZ, 0, 0 ;  /* 0x00000000ff007431 */ /* 0x000fe400000001ff */
[----:B------:R-:W-:Y:S01]  /*00a0*/  IMAD.MOV.U32 R3, RZ, RZ, RZ ;  /* 0x000000ffff037224 */ /* 0x000fe200078e00ff */
[----:B------:R-:W1:Y:S01]  /*00b0*/  LDCU.64 UR6, c[0x0][0x358] ;  /* 0x00006b00ff0677ac */ /* 0x000e620008000a00 */
[----:B0-----:R-:W-:-:S09]  /*00c0*/  UISETP.GE.AND UP0, UPT, UR4, 0x1, UPT ;  /* 0x000000010400788c */ /* 0x001fd2000bf06270 */
[----:B-1----:R-:W-:Y:S05]  /*00d0*/  BRA.U !UP0, `(.L_x_0) ;  /* 0x0000000108947547 */ /* 0x002fea000b800000 */
[----:B------:R-:W0:Y:S01]  /*00e0*/  LDC.64 R8, c[0x0][0x390] ;  /* 0x0000e400ff087b82 */ /* 0x000e220000000a00 */
[----:B------:R-:W1:Y:S01]  /*00f0*/  LDCU UR5, c[0x0][0x384] ;  /* 0x00007080ff0577ac */ /* 0x000e620008000800 */
[----:B0-----:R-:W-:-:S05]  /*0100*/  IMAD.WIDE R8, R2, 0x30, R8 ;  /* 0x0000003002087825 */ /* 0x001fca00078e0208 */
[----:B------:R0:W5:Y:S04]  /*0110*/  LDG.E.64 R6, desc[UR6][R8.64] ;  /* 0x0000000608067981 */ /* 0x000168000c1e1b00 */
[----:B------:R0:W5:Y:S04]  /*0120*/  LDG.E.64 R4, desc[UR6][R8.64+0x8] ;  /* 0x0000080608047981 */ /* 0x000168000c1e1b00 */
[----:B------:R0:W5:Y:S01]  /*0130*/  LDG.E.64 R10, desc[UR6][R8.64+0x10] ;  /* 0x00001006080a7981 */ /* 0x000162000c1e1b00 */
[----:B------:R-:W-:Y:S01]  /*0140*/  MOV R3, RZ ;  /* 0x000000ff00037202 */ /* 0x000fe20000000f00 */
[----:B------:R-:W-:Y:S01]  /*0150*/  IMAD.MOV.U32 R0, RZ, RZ, RZ ;  /* 0x000000ffff007224 */ /* 0x000fe200078e00ff */
[----:B-1----:R-:W-:-:S06]  /*0160*/  UMOV UR4, URZ ;  /* 0x000000ff00047c82 */ /* 0x002fcc0008000000 */
.L_x_4:
[----:B0----5:R-:W-:Y:S01]  /*0170*/  SHF.R.U32.HI R8, RZ, 0x2, R7 ;  /* 0x00000002ff087819 */ /* 0x021fe20000011607 */
[----:B------:R-:W-:Y:S01]  /*0180*/  UIADD3 UR4, UPT, UPT, UR4, 0x1, URZ ;  /* 0x0000000104047890 */ /* 0x000fe2000fffe0ff */
[----:B------:R-:W-:Y:S01]  /*0190*/  SHF.L.U32 R12, R11, 0x4, RZ ;  /* 0x000000040b0c7819 */ /* 0x000fe200000006ff */
[----:B------:R-:W-:Y:S01]  /*01a0*/  BSSY.RECONVERGENT B0, `(.L_x_1) ;  /* 0x0000017000007945 */ /* 0x000fe20003800200 */
[----:B------:R-:W-:Y:S01]  /*01b0*/  LOP3.LUT R8, R8, R7, RZ, 0x3c, !PT ;  /* 0x0000000708087212 */ /* 0x000fe200078e3cff */
[----:B------:R-:W-:Y:S01]  /*01c0*/  UISETP.NE.AND UP0, UPT, UR4, UR5, UPT ;  /* 0x000000050400728c */ /* 0x000fe2000bf05270 */
[----:B------:R-:W-:-:S03]  /*01d0*/  IADD3 R6, PT, PT, R6, 0x587c5, RZ ;  /* 0x000587c506067810 */ /* 0x000fc60007ffe0ff */
[----:B------:R-:W-:-:S05]  /*01e0*/  IMAD.SHL.U32 R7, R8, 0x2, RZ ;  /* 0x0000000208077824 */ /* 0x000fca00078e00ff */
[----:B------:R-:W-:-:S04]  /*01f0*/  LOP3.LUT R7, R11, R12, R7, 0x96, !PT ;  /* 0x0000000c0b077212 */ /* 0x000fc800078e9607 */
[----:B------:R-:W-:-:S05]  /*0200*/  LOP3.LUT R9, R7, R8, RZ, 0x3c, !PT ;  /* 0x0000000807097212 */ /* 0x000fca00078e3cff */
[----:B------:R-:W-:-:S05]  /*0210*/  IMAD.IADD R7, R9, 0x1, R6 ;  /* 0x0000000109077824 */ /* 0x000fca00078e0206 */
[----:B------:R-:W-:Y:S02]  /*0220*/  LOP3.LUT R8, R7, 0x3, RZ, 0xc0, !PT ;  /* 0x0000000307087812 */ /* 0x000fe400078ec0ff */
[----:B------:R-:W-:Y:S01]  /*0230*/  MOV R7, R4 ;  /* 0x0000000400077202 */ /* 0x000fe20000000f00 */
[----:B------:R-:W-:Y:S01]  /*0240*/  IMAD.MOV.U32 R4, RZ, RZ, R5 ;  /* 0x000000ffff047224 */ /* 0x000fe200078e0005 */
[----:B------:R-:W-:Y:S02]  /*0250*/  ISETP.GT.AND P0, PT, R8, 0x1, PT ;  /* 0x000000010800780c */ /* 0x000fe40003f04270 */
[----:B------:R-:W-:Y:S01]  /*0260*/  MOV R5, R10 ;  /* 0x0000000a00057202 */ /* 0x000fe20000000f00 */
[----:B------:R-:W-:Y:S01]  /*0270*/  IMAD.MOV.U32 R10, RZ, RZ, R11 ;  /* 0x000000ffff0a7224 */ /* 0x000fe200078e000b */
[----:B------:R-:W-:-:S09]  /*0280*/  MOV R11, R9 ;  /* 0x00000009000b7202 */ /* 0x000fd20000000f00 */
[----:B------:R-:W-:Y:S05]  /*0290*/  @P0 BRA `(.L_x_2) ;  /* 0x0000000000100947 */ /* 0x000fea0003800000 */
[----:B------:R-:W-:-:S13]  /*02a0*/  ISETP.NE.AND P0, PT, R8, RZ, PT ;  /* 0x000000ff0800720c */ /* 0x000fda0003f05270 */
[----:B------:R-:W-:-:S05]  /*02b0*/  @P0 VIADD R0, R0, 0xffffffff ;  /* 0xffffffff00000836 */ /* 0x000fca0000000000 */
[----:B------:R-:W-:Y:S01]  /*02c0*/  @!P0 IADD3 R0, PT, PT, R0, 0x1, RZ ;  /* 0x0000000100008810 */ /* 0x000fe20007ffe0ff */
[----:B------:R-:W-:Y:S06]  /*02d0*/  BRA `(.L_x_3) ;  /* 0x00000000000c7947 */ /* 0x000fec0003800000 */
.L_x_2:
[----:B------:R-:W-:-:S13]  /*02e0*/  ISETP.NE.AND P0, PT, R8, 0x2, PT ;  /* 0x000000020800780c */ /* 0x000fda0003f05270 */
[----:B------:R-:W-:-:S05]  /*02f0*/  @P0 VIADD R3, R3, 0xffffffff ;  /* 0xffffffff03030836 */ /* 0x000fca0000000000 */
[----:B------:R-:W-:-:S07]  /*0300*/  @!P0 IADD3 R3, PT, PT, R3, 0x1, RZ ;  /* 0x0000000103038810 */ /* 0x000fce0007ffe0ff */
.L_x_3:
[----:B------:R-:W-:Y:S05]  /*0310*/  BSYNC.RECONVERGENT B0 ;  /* 0x0000000000007941 */ /* 0x000fea0003800200 */
.L_x_1:
[----:B------:R-:W-:Y:S05]  /*0320*/  BRA.U UP0, `(.L_x_4) ;  /* 0xfffffffd00907547 */ /* 0x000fea000b83ffff */
.L_x_0:
[----:B------:R-:W-:Y:S01]  /*0330*/  IMAD R0, R0, R0, RZ ;  /* 0x0000000000007224 */ /* 0x000fe200078e02ff */
[----:B------:R-:W-:Y:S03]  /*0340*/  BSSY.RECONVERGENT B0, `(.L_x_5) ;  /* 0x000000f000007945 */ /* 0x000fe60003800200 */
[----:B------:R-:W-:-:S05]  /*0350*/  IMAD R0, R3, R3, R0 ;  /* 0x0000000303007224 */ /* 0x000fca00078e0200 */
[----:B------:R-:W-:-:S04]  /*0360*/  I2FP.F32.U32 R0, R0 ;  /* 0x0000000000007245 */ /* 0x000fc80000201000 */
[----:B------:R0:W1:Y:S01]  /*0370*/  MUFU.RSQ R3, R0 ;  /* 0x0000000000037308 */ /* 0x0000620000001400 */
[----:B------:R-:W-:-:S05]  /*0380*/  VIADD R4, R0, 0xf3000000 ;  /* 0xf300000000047836 */ /* 0x000fca0000000000 */
[----:B------:R-:W-:-:S13]  /*0390*/  ISETP.GT.U32.AND P0, PT, R4, 0x727fffff, PT ;  /* 0x727fffff0400780c */ /* 0x000fda0003f04070 */
[----:B01----:R-:W-:Y:S05]  /*03a0*/  @!P0 BRA `(.L_x_6) ;  /* 0x0000000000108947 */ /* 0x003fea0003800000 */
[----:B------:R-:W-:-:S07]  /*03b0*/  MOV R8, 0x3d0 ;  /* 0x000003d000087802 */ /* 0x000fce0000000f00 */
[----:B------:R-:W-:Y:S05]  /*03c0*/  CALL.REL.NOINC `($__internal_0_$__cuda_sm20_sqrt_rn_f32_slowpath) ;  /* 0x00000000002c7944 */ /* 0x000fea0003c00000 */
[----:B------:R-:W-:Y:S01]  /*03d0*/  MOV R7, R3 ;  /* 0x0000000300077202 */ /* 0x000fe20000000f00 */
[----:B------:R-:W-:Y:S06]  /*03e0*/  BRA `(.L_x_7) ;  /* 0x0000000000107947 */ /* 0x000fec0003800000 */
.L_x_6:
[----:B------:R-:W-:Y:S01]  /*03f0*/  FMUL.FTZ R7, R0, R3 ;  /* 0x0000000300077220 */ /* 0x000fe20000410000 */
[----:B------:R-:W-:-:S03]  /*0400*/  FMUL.FTZ R3, R3, 0.5 ;  /* 0x3f00000003037820 */ /* 0x000fc60000410000 */
[----:B------:R-:W-:-:S04]  /*0410*/  FFMA R0, -R7, R7, R0 ;  /* 0x0000000707007223 */ /* 0x000fc80000000100 */
[----:B------:R-:W-:-:S07]  /*0420*/  FFMA R7, R0, R3, R7 ;  /* 0x0000000300077223 */ /* 0x000fce0000000007 */
.L_x_7:
[----:B------:R-:W-:Y:S05]  /*0430*/  BSYNC.RECONVERGENT B0 ;  /* 0x0000000000007941 */ /* 0x000fea0003800200 */
.L_x_5:
[----:B------:R-:W0:Y:S02]  /*0440*/  LDC.64 R4, c[0x0][0x388] ;  /* 0x0000e200ff047b82 */ /* 0x000e240000000a00 */
[----:B0-----:R-:W-:-:S05]  /*0450*/  IMAD.WIDE R2, R2, 0x4, R4 ;  /* 0x0000000402027825 */ /* 0x001fca00078e0204 */
[----:B------:R-:W-:Y:S01]  /*0460*/  STG.E desc[UR6][R2.64], R7 ;  /* 0x0000000702007986 */ /* 0x000fe2000c101906 */
[----:B------:R-:W-:Y:S05]  /*0470*/  EXIT ;  /* 0x000000000000794d */ /* 0x000fea0003800000 */
        .weak           $__internal_0_$__cuda_sm20_sqrt_rn_f32_slowpath
        .type           $__internal_0_$__cuda_sm20_sqrt_rn_f32_slowpath,@function
        .size           $__internal_0_$__cuda_sm20_sqrt_rn_f32_slowpath,(.L_x_29 - $__internal_0_$__cuda_sm20_sqrt_rn_f32_slowpath)
$__internal_0_$__cuda_sm20_sqrt_rn_f32_slowpath:
[----:B------:R-:W-:-:S13]  /*0480*/  LOP3.LUT P0, RZ, R0, 0x7fffffff, RZ, 0xc0, !PT ;  /* 0x7fffffff00ff7812 */ /* 0x000fda000780c0ff */
[----:B------:R-:W-:Y:S01]  /*0490*/  @!P0 IMAD.MOV.U32 R3, RZ, RZ, R0 ;  /* 0x000000ffff038224 */ /* 0x000fe200078e0000 */
[----:B------:R-:W-:Y:S06]  /*04a0*/  @!P0 BRA `(.L_x_8) ;  /* 0x0000000000408947 */ /* 0x000fec0003800000 */
[----:B------:R-:W-:-:S13]  /*04b0*/  FSETP.GEU.FTZ.AND P0, PT, R0, RZ, PT ;  /* 0x000000ff0000720b */ /* 0x000fda0003f1e000 */
[----:B------:R-:W-:Y:S01]  /*04c0*/  @!P0 MOV R3, 0x7fffffff ;  /* 0x7fffffff00038802 */ /* 0x000fe20000000f00 */
[----:B------:R-:W-:Y:S06]  /*04d0*/  @!P0 BRA `(.L_x_8) ;  /* 0x0000000000348947 */ /* 0x000fec0003800000 */
[----:B------:R-:W-:-:S13]  /*04e0*/  FSETP.GTU.FTZ.AND P0, PT, |R0|, +INF , PT ;  /* 0x7f8000000000780b */ /* 0x000fda0003f1c200 */
[----:B------:R-:W-:Y:S01]  /*04f0*/  @P0 FADD.FTZ R3, R0, 1 ;  /* 0x3f80000000030421 */ /* 0x000fe20000010000 */
[----:B------:R-:W-:Y:S06]  /*0500*/  @P0 BRA `(.L_x_8) ;  /* 0x0000000000280947 */ /* 0x000fec0003800000 */
[----:B------:R-:W-:-:S13]  /*0510*/  FSETP.NEU.FTZ.AND P0, PT, |R0|, +INF , PT ;  /* 0x7f8000000000780b */ /* 0x000fda0003f1d200 */
[----:B------:R-:W-:-:S04]  /*0520*/  @P0 FFMA R4, R0, 1.84467440737095516160e+19, RZ ;  /* 0x5f80000000040823 */ /* 0x000fc800000000ff */
[----:B------:R-:W0:Y:S02]  /*0530*/  @P0 MUFU.RSQ R3, R4 ;  /* 0x0000000400030308 */ /* 0x000e240000001400 */
[----:B0-----:R-:W-:Y:S01]  /*0540*/  @P0 FMUL.FTZ R5, R4, R3 ;  /* 0x0000000304050220 */ /* 0x001fe20000410000 */
[----:B------:R-:W-:Y:S01]  /*0550*/  @P0 FMUL.FTZ R7, R3, 0.5 ;  /* 0x3f00000003070820 */ /* 0x000fe20000410000 */
[----:B------:R-:W-:Y:S02]  /*0560*/  @!P0 IMAD.MOV.U32 R3, RZ, RZ, R0 ;  /* 0x000000ffff038224 */ /* 0x000fe400078e0000 */
[----:B------:R-:W-:-:S04]  /*0570*/  @P0 FADD.FTZ R6, -R5, -RZ ;  /* 0x800000ff05060221 */ /* 0x000fc80000010100 */
[----:B------:R-:W-:-:S04]  /*0580*/  @P0 FFMA R6, R5, R6, R4 ;  /* 0x0000000605060223 */ /* 0x000fc80000000004 */
[----:B------:R-:W-:-:S04]  /*0590*/  @P0 FFMA R6, R6, R7, R5 ;  /* 0x0000000706060223 */ /* 0x000fc80000000005 */
[----:B------:R-:W-:-:S07]  /*05a0*/  @P0 FMUL.FTZ R3, R6, 2.3283064365386962891e-10 ;  /* 0x2f80000006030820 */ /* 0x000fce0000410000 */
.L_x_8:
[----:B------:R-:W-:Y:S01]  /*05b0*/  HFMA2 R5, -RZ, RZ, 0, 0 ;  /* 0x00000000ff057431 */ /* 0x000fe200000001ff */
[----:B------:R-:W-:-:S04]  /*05c0*/  MOV R4, R8 ;  /* 0x0000000800047202 */ /* 0x000fc80000000f00 */
[----:B------:R-:W-:Y:S05]  /*05d0*/  RET.REL.NODEC R4 `(_Z24calculateWithCudaManagediiPfP17curandStateXORWOW) ;  /* 0xfffffff804887950 */ /* 0x000fea0003c3ffff */
.L_x_9:
[----:B------:R-:W-:-:S00]  /*05e0*/  BRA `(.L_x_9) ;  /* 0xfffffffc00fc7947 */ /* 0x000fc0000383ffff */
[----:B------:R-:W-:-:S00]  /*05f0*/  NOP ;  /* 0x0000000000007918 */ /* 0x000fc00000000000 */
        /* <DEDUP_REMOVED lines=8> */
.L_x_29:


//--------------------- .text._Z23calculateWithCudaMallociiPfP17curandStateXORWOW --------------------------
	.section	.text._Z23calculateWithCudaMallociiPfP17curandStateXORWOW,"ax",@progbits
	.align	128
        .global         _Z23calculateWithCudaMallociiPfP17curandStateXORWOW
        .type           _Z23calculateWithCudaMallociiPfP17curandStateXORWOW,@function
        .size           _Z23calculateWithCudaMallociiPfP17curandStateXORWOW,(.L_x_30 - _Z23calculateWithCudaMallociiPfP17curandStateXORWOW)
        .other          _Z23calculateWithCudaMallociiPfP17curandStateXORWOW,@"STO_CUDA_ENTRY STV_DEFAULT"
_Z23calculateWithCudaMallociiPfP17curandStateXORWOW:
.text._Z23calculateWithCudaMallociiPfP17curandStateXORWOW:
        /* <DEDUP_REMOVED lines=23> */
.L_x_14:
        /* <DEDUP_REMOVED lines=23> */
.L_x_12:
[----:B------:R-:W-:-:S13]  /*02e0*/  ISETP.NE.AND P0, PT, R8, 0x2, PT ;  /* 0x000000020800780c */ /* 0x000fda0003f05270 */
[----:B------:R-:W-:-:S05]  /*02f0*/  @P0 VIADD R3, R3, 0xffffffff ;  /* 0xffffffff03030836 */ /* 0x000fca0000000000 */
[----:B------:R-:W-:-:S07]  /*0300*/  @!P0 IADD3 R3, PT, PT, R3, 0x1, RZ ;  /* 0x0000000103038810 */ /* 0x000fce0007ffe0ff */
.L_x_13:
[----:B------:R-:W-:Y:S05]  /*0310*/  BSYNC.RECONVERGENT B0 ;  /* 0x0000000000007941 */ /* 0x000fea0003800200 */
.L_x_11:
[----:B------:R-:W-:Y:S05]  /*0320*/  BRA.U UP0, `(.L_x_14) ;  /* 0xfffffffd00907547 */ /* 0x000fea000b83ffff */
.L_x_10:
        /* <DEDUP_REMOVED lines=9> */
[----:B------:R-:W-:Y:S05]  /*03c0*/  CALL.REL.NOINC `($__internal_1_$__cuda_sm20_sqrt_rn_f32_slowpath) ;  /* 0x00000000002c7944 */ /* 0x000fea0003c00000 */
[----:B------:R-:W-:Y:S01]  /*03d0*/  MOV R7, R3 ;  /* 0x0000000300077202 */ /* 0x000fe20000000f00 */
[----:B------:R-:W-:Y:S06]  /*03e0*/  BRA `(.L_x_17) ;  /* 0x0000000000107947 */ /* 0x000fec0003800000 */
.L_x_16:
[----:B------:R-:W-:Y:S01]  /*03f0*/  FMUL.FTZ R7, R0, R3 ;  /* 0x0000000300077220 */ /* 0x000fe20000410000 */
[----:B------:R-:W-:-:S03]  /*0400*/  FMUL.FTZ R3, R3, 0.5 ;  /* 0x3f00000003037820 */ /* 0x000fc60000410000 */
[----:B------:R-:W-:-:S04]  /*0410*/  FFMA R0, -R7, R7, R0 ;  /* 0x0000000707007223 */ /* 0x000fc80000000100 */
[----:B------:R-:W-:-:S07]  /*0420*/  FFMA R7, R0, R3, R7 ;  /* 0x0000000300077223 */ /* 0x000fce0000000007 */
.L_x_17:
[----:B------:R-:W-:Y:S05]  /*0430*/  BSYNC.RECONVERGENT B0 ;  /* 0x0000000000007941 */ /* 0x000fea0003800200 */
.L_x_15:
[----:B------:R-:W0:Y:S02]  /*0440*/  LDC.64 R4, c[0x0][0x388] ;  /* 0x0000e200ff047b82 */ /* 0x000e240000000a00 */
[----:B0-----:R-:W-:-:S05]  /*0450*/  IMAD.WIDE R2, R2, 0x4, R4 ;  /* 0x0000000402027825 */ /* 0x001fca00078e0204 */
[----:B------:R-:W-:Y:S01]  /*0460*/  STG.E desc[UR6][R2.64], R7 ;  /* 0x0000000702007986 */ /* 0x000fe2000c101906 */
[----:B------:R-:W-:Y:S05]  /*0470*/  EXIT ;  /* 0x000000000000794d */ /* 0x000fea0003800000 */
        .weak           $__internal_1_$__cuda_sm20_sqrt_rn_f32_slowpath
        .type           $__internal_1_$__cuda_sm20_sqrt_rn_f32_slowpath,@function
        .size           $__internal_1_$__cuda_sm20_sqrt_rn_f32_slowpath,(.L_x_30 - $__internal_1_$__cuda_sm20_sqrt_rn_f32_slowpath)
$__internal_1_$__cuda_sm20_sqrt_rn_f32_slowpath:
        /* <DEDUP_REMOVED lines=19> */
.L_x_18:
[----:B------:R-:W-:Y:S01]  /*05b0*/  HFMA2 R5, -RZ, RZ, 0, 0 ;  /* 0x00000000ff057431 */ /* 0x000fe200000001ff */
[----:B------:R-:W-:-:S04]  /*05c0*/  MOV R4, R8 ;  /* 0x0000000800047202 */ /* 0x000fc80000000f00 */
[----:B------:R-:W-:Y:S05]  /*05d0*/  RET.REL.NODEC R4 `(_Z23calculateWithCudaMallociiPfP17curandStateXORWOW) ;  /* 0xfffffff804887950 */ /* 0x000fea0003c3ffff */
.L_x_19:
        /* <DEDUP_REMOVED lines=10> */
.L_x_30:


//--------------------- .text._Z15initRandomStateyP17curandStateXORWOWi --------------------------
	.section	.text._Z15initRandomStateyP17curandStateXORWOWi,"ax",@progbits
	.align	128
        .global         _Z15initRandomStateyP17curandStateXORWOWi
        .type           _Z15initRandomStateyP17curandStateXORWOWi,@function
        .size           _Z15initRandomStateyP17curandStateXORWOWi,(.L_x_33 - _Z15initRandomStateyP17curandStateXORWOWi)
        .other          _Z15initRandomStateyP17curandStateXORWOWi,@"STO_CUDA_ENTRY STV_DEFAULT"
_Z15initRandomStateyP17curandStateXORWOWi:
.text._Z15initRandomStateyP17curandStateXORWOWi:
        /* <DEDUP_REMOVED lines=8> */
[----:B------:R-:W0:Y:S01]  /*0080*/  LDC.64 R2, c[0x0][0x380] ;  /* 0x0000e000ff027b82 */ /* 0x000e220000000a00 */
[----:B------:R-:W1:Y:S01]  /*0090*/  LDCU.64 UR4, c[0x0][0x358] ;  /* 0x00006b00ff0477ac */ /* 0x000e620008000a00 */
[----:B------:R-:W-:Y:S01]  /*00a0*/  ISETP.NE.AND P0, PT, R13, RZ, PT ;  /* 0x000000ff0d00720c */ /* 0x000fe20003f05270 */
[----:B------:R-:W-:Y:S05]  /*00b0*/  BSSY.RECONVERGENT B0, `(.L_x_20) ;  /* 0x00000e1000007945 */ /* 0x000fea0003800200 */
[----:B------:R-:W2:Y:S01]  /*00c0*/  LDC.64 R6, c[0x0][0x388] ;  /* 0x0000e200ff067b82 */ /* 0x000ea20000000a00 */
[----:B0-----:R-:W-:Y:S02]  /*00d0*/  LOP3.LUT R0, R2, 0xaad26b49, RZ, 0x3c, !PT ;  /* 0xaad26b4902007812 */ /* 0x001fe400078e3cff */
[----:B------:R-:W-:-:S03]  /*00e0*/  LOP3.LUT R2, R3, 0xf7dcefdd, RZ, 0x3c, !PT ;  /* 0xf7dcefdd03027812 */ /* 0x000fc600078e3cff */
[----:B------:R-:W-:Y:S02]  /*00f0*/  IMAD R0, R0, 0x4182bed5, RZ ;  /* 0x4182bed500007824 */ /* 0x000fe400078e02ff */
[----:B------:R-:W-:Y:S02]  /*0100*/  IMAD R3, R2, -0x658354e5, RZ ;  /* 0x9a7cab1b02037824 */ /* 0x000fe400078e02ff */
[----:B--2---:R-:W-:Y:S01]  /*0110*/  IMAD.WIDE R6, R13, 0x30, R6 ;  /* 0x000000300d067825 */ /* 0x004fe200078e0206 */
[C---:B------:R-:W-:Y:S02]  /*0120*/  LOP3.LUT R8, R0.reuse, 0x159a55e5, RZ, 0x3c, !PT ;  /* 0x159a55e500087812 */ /* 0x040fe400078e3cff */
[C---:B------:R-:W-:Y:S01]  /*0130*/  IADD3 R4, PT, PT, R0.reuse, 0x64f0c9, R3 ;  /* 0x0064f0c900047810 */ /* 0x040fe20007ffe003 */
[C---:B------:R-:W-:Y:S01]  /*0140*/  VIADD R5, R0.reuse, 0x75bcd15 ;  /* 0x075bcd1500057836 */ /* 0x040fe20000000000 */
[----:B------:R-:W-:Y:S01]  /*0150*/  LOP3.LUT R10, R3, 0x5491333, RZ, 0x3c, !PT ;  /* 0x05491333030a7812 */ /* 0x000fe200078e3cff */
[----:B------:R-:W-:-:S02]  /*0160*/  VIADD R11, R0, 0x583f19 ;  /* 0x00583f19000b7836 */ /* 0x000fc40000000000 */
[----:B------:R-:W-:Y:S01]  /*0170*/  VIADD R9, R3, 0x1f123bb5 ;  /* 0x1f123bb503097836 */ /* 0x000fe20000000000 */
[----:B-1----:R0:W-:Y:S04]  /*0180*/  STG.E.64 desc[UR4][R6.64], R4 ;  /* 0x0000000406007986 */ /* 0x0021e8000c101b04 */
[----:B------:R0:W-:Y:S04]  /*0190*/  STG.E.64 desc[UR4][R6.64+0x8], R8 ;  /* 0x0000080806007986 */ /* 0x0001e8000c101b04 */
[----:B------:R0:W-:Y:S01]  /*01a0*/  STG.E.64 desc[UR4][R6.64+0x10], R10 ;  /* 0x0000100a06007986 */ /* 0x0001e2000c101b04 */
[----:B------:R-:W-:Y:S05]  /*01b0*/  @!P0 BRA `(.L_x_21) ;  /* 0x0000000c00408947 */ /* 0x000fea0003800000 */
[----:B------:R-:W-:Y:S01]  /*01c0*/  SHF.R.S32.HI R0, RZ, 0x1f, R13 ;  /* 0x0000001fff007819 */ /* 0x000fe2000001140d */
[----:B------:R-:W-:-:S07]  /*01d0*/  IMAD.MOV.U32 R12, RZ, RZ, RZ ;  /* 0x000000ffff0c7224 */ /* 0x000fce00078e00ff */
.L_x_27:
[----:B-1----:R-:W-:Y:S01]  /*01e0*/  LOP3.LUT R2, R13, 0x3, RZ, 0xc0, !PT ;  /* 0x000000030d027812 */ /* 0x002fe200078ec0ff */
[----:B------:R-:W-:Y:S03]  /*01f0*/  BSSY.RECONVERGENT B1, `(.L_x_22) ;  /* 0x00000c6000017945 */ /* 0x000fe60003800200 */
[----:B------:R-:W-:-:S04]  /*0200*/  ISETP.NE.U32.AND P0, PT, R2, RZ, PT ;  /* 0x000000ff0200720c */ /* 0x000fc80003f05070 */
[----:B------:R-:W-:-:S13]  /*0210*/  ISETP.NE.AND.EX P0, PT, RZ, RZ, PT, P0 ;  /* 0x000000ffff00720c */ /* 0x000fda0003f05300 */
[----:B------:R-:W-:Y:S05]  /*0220*/  @!P0 BRA `(.L_x_23) ;  /* 0x0000000c00088947 */ /* 0x000fea0003800000 */
[----:B0-----:R-:W0:Y:S01]  /*0230*/  LDC.64 R8, c[0x4][RZ] ;  /* 0x01000000ff087b82 */ /* 0x001e220000000a00 */
[----:B------:R-:W-:Y:S02]  /*0240*/  IMAD.MOV.U32 R14, RZ, RZ, RZ ;  /* 0x000000ffff0e7224 */ /* 0x000fe400078e00ff */
[----:B0-----:R-:W-:-:S07]  /*0250*/  IMAD.WIDE.U32 R8, R12, 0xc80, R8 ;  /* 0x00000c800c087825 */ /* 0x001fce00078e0008 */
.L_x_26:
[----:B-1----:R-:W-:Y:S01]  /*0260*/  IMAD.MOV.U32 R15, RZ, RZ, RZ ;  /* 0x000000ffff0f7224 */ /* 0x002fe200078e00ff */
[----:B------:R-:W-:Y:S01]  /*0270*/  CS2R R2, SRZ ;  /* 0x0000000000027805 */ /* 0x000fe2000001ff00 */
[----:B------:R-:W-:Y:S01]  /*0280*/  IMAD.MOV.U32 R17, RZ, RZ, RZ ;  /* 0x000000ffff117224 */ /* 0x000fe200078e00ff */
[----:B------:R-:W-:-:S07]  /*0290*/  CS2R R4, SRZ ;  /* 0x0000000000047805 */ /* 0x000fce000001ff00 */
.L_x_25:
[----:B------:R-:W-:-:S05]  /*02a0*/  IMAD.WIDE.U32 R10, R17, 0x4, R6 ;  /* 0x00000004110a7825 */ /* 0x000fca00078e0006 */
[----:B------:R0:W5:Y:S01]  /*02b0*/  LDG.E R16, desc[UR4][R10.64+0x4] ;  /* 0x000004040a107981 */ /* 0x000162000c1e1900 */
[----:B------:R-:W-:-:S07]  /*02c0*/  IMAD.MOV.U32 R19, RZ, RZ, RZ ;  /* 0x000000ffff137224 */ /* 0x000fce00078e00ff */
.L_x_24:
[----:B-----5:R-:W-:Y:S01]  /*02d0*/  SHF.R.U32.HI R24, RZ, R19, R16 ;  /* 0x00000013ff187219 */ /* 0x020fe20000011610 */
[----:B0-----:R-:W-:-:S03]  /*02e0*/  IMAD.SHL.U32 R10, R17, 0x20, RZ ;  /* 0x00000020110a7824 */ /* 0x001fc600078e00ff */
[----:B------:R-:W-:Y:S01]  /*02f0*/  LOP3.LUT R11, R24, 0x1, RZ, 0xc0, !PT ;  /* 0x00000001180b7812 */ /* 0x000fe200078ec0ff */
[----:B------:R-:W-:-:S03]  /*0300*/  IMAD.IADD R10, R10, 0x1, R19 ;  /* 0x000000010a0a7824 */ /* 0x000fc600078e0213 */
[----:B------:R-:W-:Y:S01]  /*0310*/  ISETP.NE.U32.AND P0, PT, R11, 0x1, PT ;  /* 0x000000010b00780c */ /* 0x000fe20003f05070 */
[----:B------:R-:W-:-:S03]  /*0320*/  IMAD R11, R10, 0x5, RZ ;  /* 0x000000050a0b7824 */ /* 0x000fc600078e02ff */
[----:B------:R-:W-:Y:S01]  /*0330*/  R2P PR, R24, 0x7e ;  /* 0x0000007e18007804 */ /* 0x000fe20000000000 */
[----:B------:R-:W-:-:S08]  /*0340*/  IMAD.WIDE.U32 R10, R11, 0x4, R8 ;  /* 0x000000040b0a7825 */ /* 0x000fd000078e0008 */
[----:B------:R-:W2:Y:S04]  /*0350*/  @!P0 LDG.E R18, desc[UR4][R10.64] ;  /* 0x000000040a128981 */ /* 0x000ea8000c1e1900 */
[----:B------:R-:W3:Y:S04]  /*0360*/  @!P0 LDG.E R20, desc[UR4][R10.64+0x10] ;  /* 0x000010040a148981 */ /* 0x000ee8000c1e1900 */
[----:B------:R-:W4:Y:S04]  /*0370*/  @P1 LDG.E R22, desc[UR4][R10.64+0x14] ;  /* 0x000014040a161981 */ /* 0x000f28000c1e1900 */
[----:B------:R-:W4:Y:S04]  /*0380*/  @P2 LDG.E R26, desc[UR4][R10.64+0x28] ;  /* 0x000028040a1a2981 */ /* 0x000f28000c1e1900 */
[----:B------:R-:W4:Y:S04]  /*0390*/  @!P0 LDG.E R21, desc[UR4][R10.64+0x4] ;  /* 0x000004040a158981 */ /* 0x000f28000c1e1900 */
[----:B------:R-:W4:Y:S04]  /*03a0*/  @!P0 LDG.E R23, desc[UR4][R10.64+0xc] ;  /* 0x00000c040a178981 */ /* 0x000f28000c1e1900 */
[----:B------:R-:W4:Y:S04]  /*03b0*/  @P1 LDG.E R25, desc[UR4][R10.64+0x18] ;  /* 0x000018040a191981 */ /* 0x000f28000c1e1900 */
[----:B------:R-:W4:Y:S04]  /*03c0*/  @P3 LDG.E R28, desc[UR4][R10.64+0x3c] ;  /* 0x00003c040a1c3981 */ /* 0x000f28000c1e1900 */
[----:B------:R-:W4:Y:S01]  /*03d0*/  @P6 LDG.E R27, desc[UR4][R10.64+0x7c] ;  /* 0x00007c040a1b6981 */ /* 0x000f22000c1e1900 */
[----:B--2---:R-:W-:-:S03]  /*03e0*/  @!P0 LOP3.LUT R15, R15, R18, RZ, 0x3c, !PT ;  /* 0x000000120f0f8212 */ /* 0x004fc600078e3cff */
[----:B------:R-:W2:Y:S01]  /*03f0*/  @!P0 LDG.E R18, desc[UR4][R10.64+0x8] ;  /* 0x000008040a128981 */ /* 0x000ea2000c1e1900 */
[----:B---3--:R-:W-:-:S03]  /*0400*/  @!P0 LOP3.LUT R3, R3, R20, RZ, 0x3c, !PT ;  /* 0x0000001403038212 */ /* 0x008fc600078e3cff */
[----:B------:R-:W3:Y:S01]  /*0410*/  @P1 LDG.E R20, desc[UR4][R10.64+0x24] ;  /* 0x000024040a141981 */ /* 0x000ee2000c1e1900 */
[----:B----4-:R-:W-:-:S03]  /*0420*/  @P1 LOP3.LUT R15, R15, R22, RZ, 0x3c, !PT ;  /* 0x000000160f0f1212 */ /* 0x010fc600078e3cff */
[----:B------:R-:W4:Y:S01]  /*0430*/  @P2 LDG.E R22, desc[UR4][R10.64+0x38] ;  /* 0x000038040a162981 */ /* 0x000f22000c1e1900 */
[----:B------:R-:W-:-:S03]  /*0440*/  @P2 LOP3.LUT R15, R15, R26, RZ, 0x3c, !PT ;  /* 0x0000001a0f0f2212 */ /* 0x000fc600078e3cff */
[----:B------:R-:W4:Y:S01]  /*0450*/  @P4 LDG.E R26, desc[UR4][R10.64+0x50] ;  /* 0x000050040a1a4981 */ /* 0x000f22000c1e1900 */
[----:B------:R-:W-:-:S03]  /*0460*/  @!P0 LOP3.LUT R4, R4, R21, RZ, 0x3c, !PT ;  /* 0x0000001504048212 */ /* 0x000fc600078e3cff */
[----:B------:R-:W4:Y:S01]  /*0470*/  @P1 LDG.E R21, desc[UR4][R10.64+0x20] ;  /* 0x000020040a151981 */ /* 0x000f22000c1e1900 */
[----:B------:R-:W-:-:S03]  /*0480*/  @!P0 LOP3.LUT R2, R2, R23, RZ, 0x3c, !PT ;  /* 0x0000001702028212 */ /* 0x000fc600078e3cff */
[----:B------:R-:W4:Y:S01]  /*0490*/  @P2 LDG.E R23, desc[UR4][R10.64+0x2c] ;  /* 0x00002c040a172981 */ /* 0x000f22000c1e1900 */
[----:B------:R-:W-:-:S03]  /*04a0*/  @P1 LOP3.LUT R4, R4, R25, RZ, 0x3c, !PT ;  /* 0x0000001904041212 */ /* 0x000fc600078e3cff */
[----:B------:R-:W4:Y:S01]  /*04b0*/  @P2 LDG.E R25, desc[UR4][R10.64+0x34] ;  /* 0x000034040a192981 */ /* 0x000f22000c1e1900 */
[----:B--2---:R-:W-:-:S03]  /*04c0*/  @!P0 LOP3.LUT R5, R5, R18, RZ, 0x3c, !PT ;  /* 0x0000001205058212 */ /* 0x004fc600078e3cff */
[----:B------:R-:W2:Y:S01]  /*04d0*/  @P1 LDG.E R18, desc[UR4][R10.64+0x1c] ;  /* 0x00001c040a121981 */ /* 0x000ea2000c1e1900 */
[----:B---3--:R-:W-:-:S03]  /*04e0*/  @P1 LOP3.LUT R3, R3, R20, RZ, 0x3c, !PT ;  /* 0x0000001403031212 */ /* 0x008fc600078e3cff */
[----:B------:R-:W3:Y:S01]  /*04f0*/  @P2 LDG.E R20, desc[UR4][R10.64+0x30] ;  /* 0x000030040a142981 */ /* 0x000ee2000c1e1900 */
[----:B----4-:R-:W-:-:S03]  /*0500*/  @P2 LOP3.LUT R3, R3, R22, RZ, 0x3c, !PT ;  /* 0x0000001603032212 */ /* 0x010fc600078e3cff */
[----:B------:R-:W4:Y:S01]  /*0510*/  @P3 LDG.E R22, desc[UR4][R10.64+0x4c] ;  /* 0x00004c040a163981 */ /* 0x000f22000c1e1900 */
[----:B------:R-:W-:-:S04]  /*0520*/  @P3 LOP3.LUT R15, R15, R28, RZ, 0x3c, !PT ;  /* 0x0000001c0f0f3212 */ /* 0x000fc800078e3cff */
[----:B------:R-:W-:Y:S02]  /*0530*/  @P4 LOP3.LUT R15, R15, R26, RZ, 0x3c, !PT ;  /* 0x0000001a0f0f4212 */ /* 0x000fe400078e3cff */
[----:B------:R-:W-:Y:S01]  /*0540*/  @P1 LOP3.LUT R2, R2, R21, RZ, 0x3c, !PT ;  /* 0x0000001502021212 */ /* 0x000fe200078e3cff */
[----:B------:R-:W4:Y:S04]  /*0550*/  @P5 LDG.E R26, desc[UR4][R10.64+0x64] ;  /* 0x000064040a1a5981 */ /* 0x000f28000c1e1900 */
[----:B------:R-:W4:Y:S01]  /*0560*/  @P3 LDG.E R21, desc[UR4][R10.64+0x40] ;  /* 0x000040040a153981 */ /* 0x000f22000c1e1900 */
[----:B------:R-:W-:Y:S02]  /*0570*/  @P2 LOP3.LUT R4, R4, R23, RZ, 0x3c, !PT ;  /* 0x0000001704042212 */ /* 0x000fe400078e3cff */
[----:B------:R-:W-:Y:S01]  /*0580*/  @P2 LOP3.LUT R2, R2, R25, RZ, 0x3c, !PT ;  /* 0x0000001902022212 */ /* 0x000fe200078e3cff */
[----:B------:R-:W4:Y:S04]  /*0590*/  @P3 LDG.E R23, desc[UR4][R10.64+0x48] ;  /* 0x000048040a173981 */ /* 0x000f28000c1e1900 */
[----:B------:R-:W4:Y:S01]  /*05a0*/  @P4 LDG.E R25, desc[UR4][R10.64+0x54] ;  /* 0x000054040a194981 */ /* 0x000f22000c1e1900 */
[----:B--2---:R-:W-:-:S03]  /*05b0*/  @P1 LOP3.LUT R5, R5, R18, RZ, 0x3c, !PT ;  /* 0x0000001205051212 */ /* 0x004fc600078e3cff */
[----:B------:R-:W2:Y:S01]  /*05c0*/  @P3 LDG.E R18, desc[UR4][R10.64+0x44] ;  /* 0x000044040a123981 */ /* 0x000ea2000c1e1900 */
[----:B---3--:R-:W-:-:S03]  /*05d0*/  @P2 LOP3.LUT R5, R5, R20, RZ, 0x3c, !PT ;  /* 0x0000001405052212 */ /* 0x008fc600078e3cff */
[----:B------:R-:W3:Y:S01]  /*05e0*/  @P4 LDG.E R20, desc[UR4][R10.64+0x58] ;  /* 0x000058040a144981 */ /* 0x000ee2000c1e1900 */
[----:B----4-:R-:W-:-:S03]  /*05f0*/  @P3 LOP3.LUT R3, R3, R22, RZ, 0x3c, !PT ;  /* 0x0000001603033212 */ /* 0x010fc600078e3cff */
[----:B------:R-:W4:Y:S01]  /*0600*/  @P4 LDG.E R22, desc[UR4][R10.64+0x60] ;  /* 0x000060040a164981 */ /* 0x000f22000c1e1900 */
[----:B------:R-:W-:Y:S02]  /*0610*/  LOP3.LUT P0, RZ, R24, 0x80, RZ, 0xc0, !PT ;  /* 0x0000008018ff7812 */ /* 0x000fe4000780c0ff */
[----:B------:R-:W-:Y:S02]  /*0620*/  @P5 LOP3.LUT R15, R15, R26, RZ, 0x3c, !PT ;  /* 0x0000001a0f0f5212 */ /* 0x000fe400078e3cff */
[----:B------:R-:W4:Y:S01]  /*0630*/  @P6 LDG.E R26, desc[UR4][R10.64+0x78] ;  /* 0x000078040a1a6981 */ /* 0x000f22000c1e1900 */
[----:B------:R-:W-:-:S03]  /*0640*/  @P3 LOP3.LUT R4, R4, R21, RZ, 0x3c, !PT ;  /* 0x0000001504043212 */ /* 0x000fc600078e3cff */
[----:B------:R-:W4:Y:S01]  /*0650*/  @P4 LDG.E R21, desc[UR4][R10.64+0x5c] ;  /* 0x00005c040a154981 */ /* 0x000f22000c1e1900 */
[----:B------:R-:W-:-:S03]  /*0660*/  @P3 LOP3.LUT R2, R2, R23, RZ, 0x3c, !PT ;  /* 0x0000001702023212 */ /* 0x000fc600078e3cff */
[----:B------:R-:W4:Y:S01]  /*0670*/  @P5 LDG.E R23, desc[UR4][R10.64+0x68] ;  /* 0x000068040a175981 */ /* 0x000f22000c1e1900 */
[----:B------:R-:W-:-:S03]  /*0680*/  @P4 LOP3.LUT R4, R4, R25, RZ, 0x3c, !PT ;  /* 0x0000001904044212 */ /* 0x000fc600078e3cff */
[----:B------:R-:W4:Y:S01]  /*0690*/  @P5 LDG.E R25, desc[UR4][R10.64+0x70] ;  /* 0x000070040a195981 */ /* 0x000f22000c1e1900 */
[----:B--2---:R-:W-:-:S03]  /*06a0*/  @P3 LOP3.LUT R5, R5, R18, RZ, 0x3c, !PT ;  /* 0x0000001205053212 */ /* 0x004fc600078e3cff */
[----:B------:R-:W2:Y:S01]  /*06b0*/  @P5 LDG.E R18, desc[UR4][R10.64+0x6c] ;  /* 0x00006c040a125981 */ /* 0x000ea2000c1e1900 */
[----:B---3--:R-:W-:-:S03]  /*06c0*/  @P4 LOP3.LUT R5, R5, R20, RZ, 0x3c, !PT ;  /* 0x0000001405054212 */ /* 0x008fc600078e3cff */
[----:B------:R-:W3:Y:S01]  /*06d0*/  @P5 LDG.E R20, desc[UR4][R10.64+0x74] ;  /* 0x000074040a145981 */ /* 0x000ee2000c1e1900 */
[----:B----4-:R-:W-:-:S03]  /*06e0*/  @P4 LOP3.LUT R3, R3, R22, RZ, 0x3c, !PT ;  /* 0x0000001603034212 */ /* 0x010fc600078e3cff */
[----:B------:R-:W4:Y:S01]  /*06f0*/  @P0 LDG.E R22, desc[UR4][R10.64+0x8c] ;  /* 0x00008c040a160981 */ /* 0x000f22000c1e1900 */
[----:B------:R-:W-:-:S03]  /*0700*/  @P6 LOP3.LUT R15, R15, R26, RZ, 0x3c, !PT ;  /* 0x0000001a0f0f6212 */ /* 0x000fc600078e3cff */
        /* <DEDUP_REMOVED lines=13> */
[----:B------:R-:W-:Y:S02]  /*07e0*/  @P6 LOP3.LUT R4, R4, R27, RZ, 0x3c, !PT ;  /* 0x0000001b04046212 */ /* 0x000fe400078e3cff */
[----:B------:R-:W-:Y:S02]  /*07f0*/  @P6 LOP3.LUT R2, R2, R21, RZ, 0x3c, !PT ;  /* 0x0000001502026212 */ /* 0x000fe400078e3cff */
[----:B------:R-:W-:Y:S02]  /*0800*/  @P0 LOP3.LUT R4, R4, R23, RZ, 0x3c, !PT ;  /* 0x0000001704040212 */ /* 0x000fe400078e3cff */
[----:B------:R-:W-:Y:S02]  /*0810*/  @P0 LOP3.LUT R2, R2, R25, RZ, 0x3c, !PT ;  /* 0x0000001902020212 */ /* 0x000fe400078e3cff */
[----:B--2---:R-:W-:Y:S02]  /*0820*/  @P6 LOP3.LUT R5, R5, R18, RZ, 0x3c, !PT ;  /* 0x0000001205056212 */ /* 0x004fe400078e3cff */
[----:B---3--:R-:W-:-:S02]  /*0830*/  @P6 LOP3.LUT R3, R3, R20, RZ, 0x3c, !PT ;  /* 0x0000001403036212 */ /* 0x008fc400078e3cff */
[----:B----4-:R-:W-:Y:S02]  /*0840*/  @P0 LOP3.LUT R5, R5, R22, RZ, 0x3c, !PT ;  /* 0x0000001605050212 */ /* 0x010fe400078e3cff */
[----:B------:R-:W-:Y:S02]  /*0850*/  @P0 LOP3.LUT R3, R3, R26, RZ, 0x3c, !PT ;  /* 0x0000001a03030212 */ /* 0x000fe400078e3cff */
[----:B------:R-:W-:-:S13]  /*0860*/  R2P PR, R24.B1, 0x7f ;  /* 0x0000007f18007804 */ /* 0x000fda0000001000 */
[----:B------:R-:W2:Y:S04]  /*0870*/  @P0 LDG.E R18, desc[UR4][R10.64+0xa0] ;  /* 0x0000a0040a120981 */ /* 0x000ea8000c1e1900 */
[----:B------:R-:W3:Y:S04]  /*0880*/  @P1 LDG.E R22, desc[UR4][R10.64+0xb4] ;  /* 0x0000b4040a161981 */ /* 0x000ee8000c1e1900 */
[----:B------:R-:W4:Y:S04]  /*0890*/  @P2 LDG.E R26, desc[UR4][R10.64+0xc8] ;  /* 0x0000c8040a1a2981 */ /* 0x000f28000c1e1900 */
[----:B------:R-:W4:Y:S04]  /*08a0*/  @P3 LDG.E R28, desc[UR4][R10.64+0xdc] ;  /* 0x0000dc040a1c3981 */ /* 0x000f28000c1e1900 */
[----:B------:R-:W4:Y:S04]  /*08b0*/  @P0 LDG.E R23, desc[UR4][R10.64+0xa4] ;  /* 0x0000a4040a170981 */ /* 0x000f28000c1e1900 */
[----:B------:R-:W4:Y:S04]  /*08c0*/  @P0 LDG.E R20, desc[UR4][R10.64+0xa8] ;  /* 0x0000a8040a140981 */ /* 0x000f28000c1e1900 */
[----:B------:R-:W4:Y:S04]  /*08d0*/  @P4 LDG.E R25, desc[UR4][R10.64+0xf0] ;  /* 0x0000f0040a194981 */ /* 0x000f28000c1e1900 */
        /* <DEDUP_REMOVED lines=21> */
[----:B------:R-:W-:Y:S02]  /*0a30*/  LOP3.LUT P0, RZ, R24, 0x8000, RZ, 0xc0, !PT ;  /* 0x0000800018ff7812 */ /* 0x000fe4000780c0ff */
[----:B----4-:R-:W-:Y:S01]  /*0a40*/  @P5 LOP3.LUT R15, R15, R26, RZ, 0x3c, !PT ;  /* 0x0000001a0f0f5212 */ /* 0x010fe200078e3cff */
[----:B------:R-:W4:Y:S04]  /*0a50*/  @P3 LDG.E R24, desc[UR4][R10.64+0xe4] ;  /* 0x0000e4040a183981 */ /* 0x000f28000c1e1900 */
[----:B------:R-:W2:Y:S01]  /*0a60*/  @P6 LDG.E R26, desc[UR4][R10.64+0x118] ;  /* 0x000118040a1a6981 */ /* 0x000ea2000c1e1900 */
        /* <DEDUP_REMOVED lines=8> */
[----:B---3--:R-:W-:-:S03]  /*0af0*/  @P2 LOP3.LUT R3, R3, R22, RZ, 0x3c, !PT ;  /* 0x0000001603032212 */ /* 0x008fc600078e3cff */
[----:B------:R-:W3:Y:S01]  /*0b00*/  @P4 LDG.E R22, desc[UR4][R10.64+0x100] ;  /* 0x000100040a164981 */ /* 0x000ee2000c1e1900 */
[----:B--2---:R-:W-:-:S03]  /*0b10*/  @P6 LOP3.LUT R15, R15, R26, RZ, 0x3c, !PT ;  /* 0x0000001a0f0f6212 */ /* 0x004fc600078e3cff */
[----:B------:R-:W2:Y:S01]  /*0b20*/  @P0 LDG.E R26, desc[UR4][R10.64+0x12c] ;  /* 0x00012c040a1a0981 */ /* 0x000ea2000c1e1900 */
[----:B----4-:R-:W-:-:S03]  /*0b30*/  @P2 LOP3.LUT R2, R2, R23, RZ, 0x3c, !PT ;  /* 0x0000001702022212 */ /* 0x010fc600078e3cff */
[----:B------:R-:W4:Y:S01]  /*0b40*/  @P4 LDG.E R23, desc[UR4][R10.64+0xfc] ;  /* 0x0000fc040a174981 */ /* 0x000f22000c1e1900 */
[----:B------:R-:W-:-:S03]  /*0b50*/  @P2 LOP3.LUT R5, R5, R20, RZ, 0x3c, !PT ;  /* 0x0000001405052212 */ /* 0x000fc600078e3cff */
[----:B------:R-:W4:Y:S01]  /*0b60*/  @P4 LDG.E R20, desc[UR4][R10.64+0xf8] ;  /* 0x0000f8040a144981 */ /* 0x000f22000c1e1900 */
[----:B------:R-:W-:Y:S02]  /*0b70*/  @P3 LOP3.LUT R2, R2, R27, RZ, 0x3c, !PT ;  /* 0x0000001b02023212 */ /* 0x000fe400078e3cff */
[----:B------:R-:W-:Y:S01]  /*0b80*/  @P3 LOP3.LUT R4, R4, R25, RZ, 0x3c, !PT ;  /* 0x0000001904043212 */ /* 0x000fe200078e3cff */
[----:B------:R-:W4:Y:S01]  /*0b90*/  @P5 LDG.E R27, desc[UR4][R10.64+0x110] ;  /* 0x000110040a1b5981 */ /* 0x000f22000c1e1900 */
[----:B------:R-:W-:-:S03]  /*0ba0*/  @P3 LOP3.LUT R5, R5, R24, RZ, 0x3c, !PT ;  /* 0x0000001805053212 */ /* 0x000fc600078e3cff */
[----:B------:R-:W4:Y:S04]  /*0bb0*/  @P5 LDG.E R25, desc[UR4][R10.64+0x108] ;  /* 0x000108040a195981 */ /* 0x000f28000c1e1900 */
        /* <DEDUP_REMOVED lines=19> */
[----:B------:R-:W-:-:S05]  /*0cf0*/  VIADD R19, R19, 0x10 ;  /* 0x0000001013137836 */ /* 0x000fca0000000000 */
[----:B------:R-:W-:Y:S02]  /*0d00*/  ISETP.NE.AND P1, PT, R19, 0x20, PT ;  /* 0x000000201300780c */ /* 0x000fe40003f25270 */
[----:B------:R-:W-:Y:S02]  /*0d10*/  @P5 LOP3.LUT R3, R3, R18, RZ, 0x3c, !PT ;  /* 0x0000001203035212 */ /* 0x000fe400078e3cff */
[----:B------:R-:W-:Y:S02]  /*0d20*/  @P6 LOP3.LUT R4, R4, R21, RZ, 0x3c, !PT ;  /* 0x0000001504046212 */ /* 0x000fe400078e3cff */
[----:B---3--:R-:W-:-:S04]  /*0d30*/  @P6 LOP3.LUT R3, R3, R22, RZ, 0x3c, !PT ;  /* 0x0000001603036212 */ /* 0x008fc800078e3cff */
[----:B--2---:R-:W-:Y:S02]  /*0d40*/  @P0 LOP3.LUT R3, R3, R26, RZ, 0x3c, !PT ;  /* 0x0000001a03030212 */ /* 0x004fe400078e3cff */
[----:B----4-:R-:W-:Y:S02]  /*0d50*/  @P6 LOP3.LUT R2, R2, R23, RZ, 0x3c, !PT ;  /* 0x0000001702026212 */ /* 0x010fe400078e3cff */
[----:B------:R-:W-:Y:S02]  /*0d60*/  @P6 LOP3.LUT R5, R5, R20, RZ, 0x3c, !PT ;  /* 0x0000001405056212 */ /* 0x000fe400078e3cff */
[----:B------:R-:W-:Y:S02]  /*0d70*/  @P0 LOP3.LUT R2, R2, R27, RZ, 0x3c, !PT ;  /* 0x0000001b02020212 */ /* 0x000fe400078e3cff */
[----:B------:R-:W-:Y:S02]  /*0d80*/  @P0 LOP3.LUT R4, R4, R25, RZ, 0x3c, !PT ;  /* 0x0000001904040212 */ /* 0x000fe400078e3cff */
[----:B------:R-:W-:Y:S01]  /*0d90*/  @P0 LOP3.LUT R5, R5, R24, RZ, 0x3c, !PT ;  /* 0x0000001805050212 */ /* 0x000fe200078e3cff */
[----:B------:R-:W-:Y:S06]  /*0da0*/  @P1 BRA `(.L_x_24) ;  /* 0xfffffff400481947 */ /* 0x000fec000383ffff */
[----:B------:R-:W-:-:S05]  /*0db0*/  VIADD R17, R17, 0x1 ;  /* 0x0000000111117836 */ /* 0x000fca0000000000 */
[----:B------:R-:W-:-:S13]  /*0dc0*/  ISETP.NE.AND P0, PT, R17, 0x5, PT ;  /* 0x000000051100780c */ /* 0x000fda0003f05270 */
[----:B------:R-:W-:Y:S05]  /*0dd0*/  @P0 BRA `(.L_x_25) ;  /* 0xfffffff400300947 */ /* 0x000fea000383ffff */
[----:B------:R1:W-:Y:S01]  /*0de0*/  STG.E.64 desc[UR4][R6.64+0x8], R4 ;  /* 0x0000080406007986 */ /* 0x0003e2000c101b04 */
[----:B------:R-:W-:Y:S01]  /*0df0*/  VIADD R14, R14, 0x1 ;  /* 0x000000010e0e7836 */ /* 0x000fe20000000000 */
[----:B------:R-:W-:Y:S02]  /*0e00*/  LOP3.LUT R11, R13, 0x3, RZ, 0xc0, !PT ;  /* 0x000000030d0b7812 */ /* 0x000fe400078ec0ff */
[----:B------:R1:W-:Y:S02]  /*0e10*/  STG.E.64 desc[UR4][R6.64+0x10], R2 ;  /* 0x0000100206007986 */ /* 0x0003e4000c101b04 */
[----:B------:R-:W-:Y:S02]  /*0e20*/  ISETP.GE.U32.AND P0, PT, R14, R11, PT ;  /* 0x0000000b0e00720c */ /* 0x000fe40003f06070 */
[----:B------:R1:W-:Y:S11]  /*0e30*/  STG.E desc[UR4][R6.64+0x4], R15 ;  /* 0x0000040f06007986 */ /* 0x0003f6000c101904 */
[----:B------:R-:W-:Y:S05]  /*0e40*/  @!P0 BRA `(.L_x_26) ;  /* 0xfffffff400048947 */ /* 0x000fea000383ffff */
.L_x_23:
[----:B------:R-:W-:Y:S05]  /*0e50*/  BSYNC.RECONVERGENT B1 ;  /* 0x0000000000017941 */ /* 0x000fea0003800200 */
.L_x_22:
[C---:B------:R-:W-:Y:S01]  /*0e60*/  ISETP.GT.U32.AND P0, PT, R13.reuse, 0x3, PT ;  /* 0x000000030d00780c */ /* 0x040fe20003f04070 */
[----:B------:R-:W-:Y:S01]  /*0e70*/  VIADD R12, R12, 0x1 ;  /* 0x000000010c0c7836 */ /* 0x000fe20000000000 */
[--C-:B------:R-:W-:Y:S02]  /*0e80*/  SHF.R.U64 R13, R13, 0x2, R0.reuse ;  /* 0x000000020d0d7819 */ /* 0x100fe40000001200 */
[----:B------:R-:W-:Y:S02]  /*0e90*/  ISETP.GT.U32.AND.EX P0, PT, R0, RZ, PT, P0 ;  /* 0x000000ff0000720c */ /* 0x000fe40003f04100 */
[----:B------:R-:W-:-:S11]  /*0ea0*/  SHF.R.U32.HI R0, RZ, 0x2, R0 ;  /* 0x00000002ff007819 */ /* 0x000fd60000011600 */
[----:B------:R-:W-:Y:S05]  /*0eb0*/  @P0 BRA `(.L_x_27) ;  /* 0xfffffff000c80947 */ /* 0x000fea000383ffff */
.L_x_21:
[----:B------:R-:W-:Y:S05]  /*0ec0*/  BSYNC.RECONVERGENT B0 ;  /* 0x0000000000007941 */ /* 0x000fea0003800200 */
.L_x_20:
[----:B------:R-:W-:Y:S04]  /*0ed0*/  STG.E.64 desc[UR4][R6.64+0x18], RZ ;  /* 0x000018ff06007986 */ /* 0x000fe8000c101b04 */
[----:B------:R-:W-:Y:S04]  /*0ee0*/  STG.E desc[UR4][R6.64+0x20], RZ ;  /* 0x000020ff06007986 */ /* 0x000fe8000c101904 */
[----:B------:R-:W-:Y:S01]  /*0ef0*/  STG.E.64 desc[UR4][R6.64+0x28], RZ ;  /* 0x000028ff06007986 */ /* 0x000fe2000c101b04 */
[----:B------:R-:W-:Y:S05]  /*0f00*/  EXIT ;  /* 0x000000000000794d */ /* 0x000fea0003800000 */
.L_x_28:
        /* <DEDUP_REMOVED lines=15> */
.L_x_33:


//--------------------- .nv.global.init           --------------------------
	.section	.nv.global.init,"aw",@progbits
	.align	4
.nv.global.init:
	.type		mrg32k3aM1SubSeq,@object
	.size		mrg32k3aM1SubSeq,(mrg32k3aM2SubSeq - mrg32k3aM1SubSeq)
mrg32k3aM1SubSeq:
        /*0000*/ 	.byte	0x0b, 0xcc, 0xee, 0x04, 0x73, 0x29, 0x8b, 0x6f, 0xf6, 0x53, 0x03, 0xf6, 0x23, 0xf6, 0xea, 0xda
        /* <DEDUP_REMOVED lines=125> */
	.type		mrg32k3aM2SubSeq,@object
	.size		mrg32k3aM2SubSeq,(mrg32k3aM1 - mrg32k3aM2SubSeq)
mrg32k3aM2SubSeq:
        /* <DEDUP_REMOVED lines=126> */
	.type		mrg32k3aM1,@object
	.size		mrg32k3aM1,(mrg32k3aM1Seq - mrg32k3aM1)
mrg32k3aM1:
        /* <DEDUP_REMOVED lines=144> */
	.type		mrg32k3aM1Seq,@object
	.size		mrg32k3aM1Seq,(mrg32k3aM2 - mrg32k3aM1Seq)
mrg32k3aM1Seq:
        /* <DEDUP_REMOVED lines=144> */
	.type		mrg32k3aM2,@object
	.size		mrg32k3aM2,(mrg32k3aM2Seq - mrg32k3aM2)
mrg32k3aM2:
        /* <DEDUP_REMOVED lines=144> */
	.type		mrg32k3aM2Seq,@object
	.size		mrg32k3aM2Seq,(precalc_xorwow_matrix - mrg32k3aM2Seq)
mrg32k3aM2Seq:
        /* <DEDUP_REMOVED lines=144> */
	.type		precalc_xorwow_matrix,@object
	.size		precalc_xorwow_matrix,(precalc_xorwow_offset_matrix - precalc_xorwow_matrix)
precalc_xorwow_matrix:
        /* <DEDUP_REMOVED lines=6400> */
	.type		precalc_xorwow_offset_matrix,@object
	.size		precalc_xorwow_offset_matrix,(.L_1 - precalc_xorwow_offset_matrix)
precalc_xorwow_offset_matrix:
        /* <DEDUP_REMOVED lines=6400> */
.L_1:


//--------------------- .nv.shared.reserved.0     --------------------------
	.section	.nv.shared.reserved.0,"aw",@nobits
	.weak		__nv_reservedSMEM_offset_0_alias
	.size		__nv_reservedSMEM_offset_0_alias, 0, 64
	.other		__nv_reservedSMEM_offset_0_alias,@"STO_CUDA_RESERVED_SHARED STV_DEFAULT"
__nv_reservedSMEM_offset_0_alias:
	.zero		0
	.zero		64


//--------------------- .nv.constant0._Z24calculateWithCudaManagediiPfP17curandStateXORWOW --------------------------
	.section	.nv.constant0._Z24calculateWithCudaManagediiPfP17curandStateXORWOW,"a",@progbits
	.sectionflags	@""
	.align	4
.nv.constant0._Z24calculateWithCudaManagediiPfP17curandStateXORWOW:
	.zero		920


//--------------------- .nv.constant0._Z23calculateWithCudaMallociiPfP17curandStateXORWOW --------------------------
	.section	.nv.constant0._Z23calculateWithCudaMallociiPfP17curandStateXORWOW,"a",@progbits
	.sectionflags	@""
	.align	4
.nv.constant0._Z23calculateWithCudaMallociiPfP17curandStateXORWOW:
	.zero		920


//--------------------- .nv.constant0._Z15initRandomStateyP17curandStateXORWOWi --------------------------
	.section	.nv.constant0._Z15initRandomStateyP17curandStateXORWOWi,"a",@progbits
	.sectionflags	@""
	.align	4
.nv.constant0._Z15initRandomStateyP17curandStateXORWOWi:
	.zero		916


//--------------------- SYMBOLS --------------------------

	.type		.nv.reservedSmem.offset0,@object
	.size		.nv.reservedSmem.offset0,0x4
